//
// Generated by NVIDIA NVVM Compiler
//
// Compiler Build ID: CL-36424714
// Cuda compilation tools, release 13.0, V13.0.88
// Based on NVVM 20.0.0
//

.version 9.0
.target sm_100
.address_size 64

	// .globl	_Z17bitonic_sort_stepPiiii
// _ZZ17bitonic_sort_stepPiiiiE6shared has been demoted
// _ZZ16swap_half_sharedPiiE6shared has been demoted
// _ZZ17oddeven_sort_stepPiiiE6shared has been demoted
.global .align 1 .b8 _ZN34_INTERNAL_f7b2e133_4_k_cu_a714e0be4cuda3std3__45__cpo5beginE[1];
.global .align 1 .b8 _ZN34_INTERNAL_f7b2e133_4_k_cu_a714e0be4cuda3std3__45__cpo3endE[1];
.global .align 1 .b8 _ZN34_INTERNAL_f7b2e133_4_k_cu_a714e0be4cuda3std3__45__cpo6cbeginE[1];
.global .align 1 .b8 _ZN34_INTERNAL_f7b2e133_4_k_cu_a714e0be4cuda3std3__45__cpo4cendE[1];
.global .align 1 .b8 _ZN34_INTERNAL_f7b2e133_4_k_cu_a714e0be4cuda3std3__45__cpo6rbeginE[1];
.global .align 1 .b8 _ZN34_INTERNAL_f7b2e133_4_k_cu_a714e0be4cuda3std3__45__cpo4rendE[1];
.global .align 1 .b8 _ZN34_INTERNAL_f7b2e133_4_k_cu_a714e0be4cuda3std3__45__cpo7crbeginE[1];
.global .align 1 .b8 _ZN34_INTERNAL_f7b2e133_4_k_cu_a714e0be4cuda3std3__45__cpo5crendE[1];
.global .align 1 .b8 _ZN34_INTERNAL_f7b2e133_4_k_cu_a714e0be4cuda3std3__436_GLOBAL__N__f7b2e133_4_k_cu_a714e0be6ignoreE[1];
.global .align 1 .b8 _ZN34_INTERNAL_f7b2e133_4_k_cu_a714e0be4cuda3std3__419piecewise_constructE[1];
.global .align 1 .b8 _ZN34_INTERNAL_f7b2e133_4_k_cu_a714e0be4cuda3std3__48in_placeE[1];
.global .align 1 .b8 _ZN34_INTERNAL_f7b2e133_4_k_cu_a714e0be4cuda3std3__420unreachable_sentinelE[1];
.global .align 1 .b8 _ZN34_INTERNAL_f7b2e133_4_k_cu_a714e0be4cuda3std3__47nulloptE[1];
.global .align 1 .b8 _ZN34_INTERNAL_f7b2e133_4_k_cu_a714e0be4cuda3std3__48unexpectE[1];
.global .align 1 .b8 _ZN34_INTERNAL_f7b2e133_4_k_cu_a714e0be4cuda3std6ranges3__45__cpo4swapE[1];
.global .align 1 .b8 _ZN34_INTERNAL_f7b2e133_4_k_cu_a714e0be4cuda3std6ranges3__45__cpo9iter_moveE[1];
.global .align 1 .b8 _ZN34_INTERNAL_f7b2e133_4_k_cu_a714e0be4cuda3std6ranges3__45__cpo5beginE[1];
.global .align 1 .b8 _ZN34_INTERNAL_f7b2e133_4_k_cu_a714e0be4cuda3std6ranges3__45__cpo3endE[1];
.global .align 1 .b8 _ZN34_INTERNAL_f7b2e133_4_k_cu_a714e0be4cuda3std6ranges3__45__cpo6cbeginE[1];
.global .align 1 .b8 _ZN34_INTERNAL_f7b2e133_4_k_cu_a714e0be4cuda3std6ranges3__45__cpo4cendE[1];
.global .align 1 .b8 _ZN34_INTERNAL_f7b2e133_4_k_cu_a714e0be4cuda3std6ranges3__45__cpo7advanceE[1];
.global .align 1 .b8 _ZN34_INTERNAL_f7b2e133_4_k_cu_a714e0be4cuda3std6ranges3__45__cpo9iter_swapE[1];
.global .align 1 .b8 _ZN34_INTERNAL_f7b2e133_4_k_cu_a714e0be4cuda3std6ranges3__45__cpo4nextE[1];
.global .align 1 .b8 _ZN34_INTERNAL_f7b2e133_4_k_cu_a714e0be4cuda3std6ranges3__45__cpo4prevE[1];
.global .align 1 .b8 _ZN34_INTERNAL_f7b2e133_4_k_cu_a714e0be4cuda3std6ranges3__45__cpo4dataE[1];
.global .align 1 .b8 _ZN34_INTERNAL_f7b2e133_4_k_cu_a714e0be4cuda3std6ranges3__45__cpo5cdataE[1];
.global .align 1 .b8 _ZN34_INTERNAL_f7b2e133_4_k_cu_a714e0be4cuda3std6ranges3__45__cpo4sizeE[1];
.global .align 1 .b8 _ZN34_INTERNAL_f7b2e133_4_k_cu_a714e0be4cuda3std6ranges3__45__cpo5ssizeE[1];
.global .align 1 .b8 _ZN34_INTERNAL_f7b2e133_4_k_cu_a714e0be4cuda3std6ranges3__45__cpo8distanceE[1];
.global .align 1 .b8 _ZN34_INTERNAL_f7b2e133_4_k_cu_a714e0be6thrust24THRUST_300001_SM_1000_NS8cuda_cub3parE[1];
.global .align 1 .b8 _ZN34_INTERNAL_f7b2e133_4_k_cu_a714e0be6thrust24THRUST_300001_SM_1000_NS8cuda_cub10par_nosyncE[1];
.global .align 1 .b8 _ZN34_INTERNAL_f7b2e133_4_k_cu_a714e0be6thrust24THRUST_300001_SM_1000_NS6system6detail10sequential3seqE[1];
.global .align 1 .b8 _ZN34_INTERNAL_f7b2e133_4_k_cu_a714e0be6thrust24THRUST_300001_SM_1000_NS6system3cpp3parE[1];
.global .align 1 .b8 _ZN34_INTERNAL_f7b2e133_4_k_cu_a714e0be6thrust24THRUST_300001_SM_1000_NS12placeholders2_1E[1];
.global .align 1 .b8 _ZN34_INTERNAL_f7b2e133_4_k_cu_a714e0be6thrust24THRUST_300001_SM_1000_NS12placeholders2_2E[1];
.global .align 1 .b8 _ZN34_INTERNAL_f7b2e133_4_k_cu_a714e0be6thrust24THRUST_300001_SM_1000_NS12placeholders2_3E[1];
.global .align 1 .b8 _ZN34_INTERNAL_f7b2e133_4_k_cu_a714e0be6thrust24THRUST_300001_SM_1000_NS12placeholders2_4E[1];
.global .align 1 .b8 _ZN34_INTERNAL_f7b2e133_4_k_cu_a714e0be6thrust24THRUST_300001_SM_1000_NS12placeholders2_5E[1];
.global .align 1 .b8 _ZN34_INTERNAL_f7b2e133_4_k_cu_a714e0be6thrust24THRUST_300001_SM_1000_NS12placeholders2_6E[1];
.global .align 1 .b8 _ZN34_INTERNAL_f7b2e133_4_k_cu_a714e0be6thrust24THRUST_300001_SM_1000_NS12placeholders2_7E[1];
.global .align 1 .b8 _ZN34_INTERNAL_f7b2e133_4_k_cu_a714e0be6thrust24THRUST_300001_SM_1000_NS12placeholders2_8E[1];
.global .align 1 .b8 _ZN34_INTERNAL_f7b2e133_4_k_cu_a714e0be6thrust24THRUST_300001_SM_1000_NS12placeholders2_9E[1];
.global .align 1 .b8 _ZN34_INTERNAL_f7b2e133_4_k_cu_a714e0be6thrust24THRUST_300001_SM_1000_NS12placeholders3_10E[1];
.global .align 1 .b8 _ZN34_INTERNAL_f7b2e133_4_k_cu_a714e0be6thrust24THRUST_300001_SM_1000_NS3seqE[1];
.global .align 1 .b8 _ZN34_INTERNAL_f7b2e133_4_k_cu_a714e0be6thrust24THRUST_300001_SM_1000_NS6deviceE[1];

.visible .entry _Z17bitonic_sort_stepPiiii(
	.param .u64 .ptr .align 1 _Z17bitonic_sort_stepPiiii_param_0,
	.param .u32 _Z17bitonic_sort_stepPiiii_param_1,
	.param .u32 _Z17bitonic_sort_stepPiiii_param_2,
	.param .u32 _Z17bitonic_sort_stepPiiii_param_3
)
{
	.reg .pred 	%p<8>;
	.reg .b32 	%r<31>;
	.reg .b64 	%rd<11>;
	// demoted variable
	.shared .align 4 .b8 _ZZ17bitonic_sort_stepPiiiiE6shared[4096];
	ld.param.u64 	%rd5, [_Z17bitonic_sort_stepPiiii_param_0];
	ld.param.u32 	%r10, [_Z17bitonic_sort_stepPiiii_param_1];
	ld.param.u32 	%r11, [_Z17bitonic_sort_stepPiiii_param_2];
	ld.param.u32 	%r12, [_Z17bitonic_sort_stepPiiii_param_3];
	cvta.to.global.u64 	%rd1, %rd5;
	mov.u32 	%r1, %tid.x;
	setp.eq.s32 	%p1, %r12, 0;
	shr.u32 	%r13, %r11, 31;
	add.s32 	%r14, %r11, %r13;
	shr.s32 	%r15, %r14, 1;
	setp.lt.u32 	%p2, %r1, %r15;
	or.pred  	%p3, %p1, %p2;
	@%p3 bra 	$L__BB0_2;
	sub.s32 	%r19, %r1, %r15;
	not.b32 	%r20, %r19;
	add.s32 	%r21, %r11, %r20;
	cvt.s64.s32 	%rd10, %r21;
	bra.uni 	$L__BB0_3;
$L__BB0_2:
	cvt.u64.u32 	%rd10, %r1;
$L__BB0_3:
	shl.b64 	%rd6, %rd10, 2;
	add.s64 	%rd7, %rd1, %rd6;
	ld.global.u32 	%r22, [%rd7];
	shl.b32 	%r23, %r1, 2;
	mov.u32 	%r24, _ZZ17bitonic_sort_stepPiiiiE6shared;
	add.s32 	%r2, %r24, %r23;
	st.shared.u32 	[%r2], %r22;
	bar.sync 	0;
	xor.b32  	%r3, %r10, %r1;
	setp.le.u32 	%p4, %r3, %r1;
	@%p4 bra 	$L__BB0_9;
	and.b32  	%r25, %r11, %r1;
	setp.ne.s32 	%p5, %r25, 0;
	@%p5 bra 	$L__BB0_7;
	ld.shared.u32 	%r4, [%r2];
	shl.b32 	%r28, %r3, 2;
	add.s32 	%r5, %r24, %r28;
	ld.shared.u32 	%r6, [%r5];
	setp.le.s32 	%p7, %r4, %r6;
	@%p7 bra 	$L__BB0_9;
	st.shared.u32 	[%r2], %r6;
	st.shared.u32 	[%r5], %r4;
	bra.uni 	$L__BB0_9;
$L__BB0_7:
	ld.shared.u32 	%r7, [%r2];
	shl.b32 	%r26, %r3, 2;
	add.s32 	%r8, %r24, %r26;
	ld.shared.u32 	%r9, [%r8];
	setp.ge.s32 	%p6, %r7, %r9;
	@%p6 bra 	$L__BB0_9;
	st.shared.u32 	[%r2], %r9;
	st.shared.u32 	[%r8], %r7;
$L__BB0_9:
	bar.sync 	0;
	ld.shared.u32 	%r30, [%r2];
	mul.wide.u32 	%rd8, %r1, 4;
	add.s64 	%rd9, %rd1, %rd8;
	st.global.u32 	[%rd9], %r30;
	ret;

}
	// .globl	_Z9swap_halfPii
.visible .entry _Z9swap_halfPii(
	.param .u64 .ptr .align 1 _Z9swap_halfPii_param_0,
	.param .u32 _Z9swap_halfPii_param_1
)
{
	.reg .pred 	%p<11>;
	.reg .b32 	%r<119>;
	.reg .b64 	%rd<21>;

	ld.param.u64 	%rd4, [_Z9swap_halfPii_param_0];
	ld.param.u32 	%r107, [_Z9swap_halfPii_param_1];
	cvta.to.global.u64 	%rd1, %rd4;
	shr.u32 	%r35, %r107, 31;
	add.s32 	%r36, %r107, %r35;
	shr.s32 	%r113, %r36, 1;
	add.s32 	%r112, %r107, -1;
	setp.ge.s32 	%p1, %r113, %r112;
	@%p1 bra 	$L__BB1_14;
	add.s32 	%r37, %r107, -2;
	add.s32 	%r38, %r113, 1;
	max.s32 	%r39, %r37, %r38;
	not.b32 	%r40, %r113;
	add.s32 	%r41, %r39, %r40;
	setp.ne.s32 	%p2, %r41, 0;
	selp.u32 	%r42, 1, 0, %p2;
	selp.s32 	%r43, -1, 0, %p2;
	add.s32 	%r44, %r41, %r43;
	shr.u32 	%r45, %r44, 1;
	add.s32 	%r46, %r45, %r42;
	add.s32 	%r3, %r46, 1;
	and.b32  	%r4, %r3, 15;
	setp.lt.u32 	%p3, %r46, 15;
	@%p3 bra 	$L__BB1_5;
	and.b32  	%r47, %r3, -16;
	neg.s32 	%r106, %r47;
	add.s64 	%rd2, %rd1, 32;
	add.s64 	%rd3, %rd1, -28;
$L__BB1_3:
	.pragma "nounroll";
	mul.wide.s32 	%rd5, %r113, 4;
	add.s64 	%rd6, %rd2, %rd5;
	mul.wide.s32 	%rd7, %r112, 4;
	add.s64 	%rd8, %rd3, %rd7;
	ld.global.u32 	%r48, [%rd6+-32];
	ld.global.u32 	%r49, [%rd8+28];
	st.global.u32 	[%rd6+-32], %r49;
	st.global.u32 	[%rd8+28], %r48;
	ld.global.u32 	%r50, [%rd6+-28];
	ld.global.u32 	%r51, [%rd8+24];
	st.global.u32 	[%rd6+-28], %r51;
	st.global.u32 	[%rd8+24], %r50;
	ld.global.u32 	%r52, [%rd6+-24];
	ld.global.u32 	%r53, [%rd8+20];
	st.global.u32 	[%rd6+-24], %r53;
	st.global.u32 	[%rd8+20], %r52;
	ld.global.u32 	%r54, [%rd6+-20];
	ld.global.u32 	%r55, [%rd8+16];
	st.global.u32 	[%rd6+-20], %r55;
	st.global.u32 	[%rd8+16], %r54;
	ld.global.u32 	%r56, [%rd6+-16];
	ld.global.u32 	%r57, [%rd8+12];
	st.global.u32 	[%rd6+-16], %r57;
	st.global.u32 	[%rd8+12], %r56;
	ld.global.u32 	%r58, [%rd6+-12];
	ld.global.u32 	%r59, [%rd8+8];
	st.global.u32 	[%rd6+-12], %r59;
	st.global.u32 	[%rd8+8], %r58;
	ld.global.u32 	%r60, [%rd6+-8];
	ld.global.u32 	%r61, [%rd8+4];
	st.global.u32 	[%rd6+-8], %r61;
	st.global.u32 	[%rd8+4], %r60;
	ld.global.u32 	%r62, [%rd6+-4];
	ld.global.u32 	%r63, [%rd8];
	st.global.u32 	[%rd6+-4], %r63;
	st.global.u32 	[%rd8], %r62;
	ld.global.u32 	%r64, [%rd6];
	ld.global.u32 	%r65, [%rd8+-4];
	st.global.u32 	[%rd6], %r65;
	st.global.u32 	[%rd8+-4], %r64;
	ld.global.u32 	%r66, [%rd6+4];
	ld.global.u32 	%r67, [%rd8+-8];
	st.global.u32 	[%rd6+4], %r67;
	st.global.u32 	[%rd8+-8], %r66;
	ld.global.u32 	%r68, [%rd6+8];
	ld.global.u32 	%r69, [%rd8+-12];
	st.global.u32 	[%rd6+8], %r69;
	st.global.u32 	[%rd8+-12], %r68;
	ld.global.u32 	%r70, [%rd6+12];
	ld.global.u32 	%r71, [%rd8+-16];
	st.global.u32 	[%rd6+12], %r71;
	st.global.u32 	[%rd8+-16], %r70;
	ld.global.u32 	%r72, [%rd6+16];
	ld.global.u32 	%r73, [%rd8+-20];
	st.global.u32 	[%rd6+16], %r73;
	st.global.u32 	[%rd8+-20], %r72;
	ld.global.u32 	%r74, [%rd6+20];
	ld.global.u32 	%r75, [%rd8+-24];
	st.global.u32 	[%rd6+20], %r75;
	st.global.u32 	[%rd8+-24], %r74;
	ld.global.u32 	%r76, [%rd6+24];
	ld.global.u32 	%r77, [%rd8+-28];
	st.global.u32 	[%rd6+24], %r77;
	st.global.u32 	[%rd8+-28], %r76;
	ld.global.u32 	%r78, [%rd6+28];
	ld.global.u32 	%r79, [%rd8+-32];
	st.global.u32 	[%rd6+28], %r79;
	st.global.u32 	[%rd8+-32], %r78;
	add.s32 	%r113, %r113, 16;
	add.s32 	%r112, %r112, -16;
	add.s32 	%r107, %r107, -16;
	add.s32 	%r106, %r106, 16;
	setp.ne.s32 	%p4, %r106, 0;
	@%p4 bra 	$L__BB1_3;
	add.s32 	%r112, %r107, -1;
$L__BB1_5:
	setp.eq.s32 	%p5, %r4, 0;
	@%p5 bra 	$L__BB1_14;
	and.b32  	%r17, %r3, 7;
	setp.lt.u32 	%p6, %r4, 8;
	@%p6 bra 	$L__BB1_8;
	mul.wide.s32 	%rd9, %r113, 4;
	add.s64 	%rd10, %rd1, %rd9;
	mul.wide.s32 	%rd11, %r112, 4;
	add.s64 	%rd12, %rd1, %rd11;
	ld.global.u32 	%r80, [%rd10];
	ld.global.u32 	%r81, [%rd12];
	st.global.u32 	[%rd10], %r81;
	st.global.u32 	[%rd12], %r80;
	ld.global.u32 	%r82, [%rd10+4];
	ld.global.u32 	%r83, [%rd12+-4];
	st.global.u32 	[%rd10+4], %r83;
	st.global.u32 	[%rd12+-4], %r82;
	ld.global.u32 	%r84, [%rd10+8];
	ld.global.u32 	%r85, [%rd12+-8];
	st.global.u32 	[%rd10+8], %r85;
	st.global.u32 	[%rd12+-8], %r84;
	ld.global.u32 	%r86, [%rd10+12];
	ld.global.u32 	%r87, [%rd12+-12];
	st.global.u32 	[%rd10+12], %r87;
	st.global.u32 	[%rd12+-12], %r86;
	ld.global.u32 	%r88, [%rd10+16];
	ld.global.u32 	%r89, [%rd12+-16];
	st.global.u32 	[%rd10+16], %r89;
	st.global.u32 	[%rd12+-16], %r88;
	ld.global.u32 	%r90, [%rd10+20];
	ld.global.u32 	%r91, [%rd12+-20];
	st.global.u32 	[%rd10+20], %r91;
	st.global.u32 	[%rd12+-20], %r90;
	ld.global.u32 	%r92, [%rd10+24];
	ld.global.u32 	%r93, [%rd12+-24];
	st.global.u32 	[%rd10+24], %r93;
	st.global.u32 	[%rd12+-24], %r92;
	ld.global.u32 	%r94, [%rd10+28];
	ld.global.u32 	%r95, [%rd12+-28];
	st.global.u32 	[%rd10+28], %r95;
	st.global.u32 	[%rd12+-28], %r94;
	add.s32 	%r113, %r113, 8;
	add.s32 	%r112, %r112, -8;
$L__BB1_8:
	setp.eq.s32 	%p7, %r17, 0;
	@%p7 bra 	$L__BB1_14;
	and.b32  	%r22, %r3, 3;
	setp.lt.u32 	%p8, %r17, 4;
	@%p8 bra 	$L__BB1_11;
	mul.wide.s32 	%rd13, %r113, 4;
	add.s64 	%rd14, %rd1, %rd13;
	mul.wide.s32 	%rd15, %r112, 4;
	add.s64 	%rd16, %rd1, %rd15;
	ld.global.u32 	%r96, [%rd14];
	ld.global.u32 	%r97, [%rd16];
	st.global.u32 	[%rd14], %r97;
	st.global.u32 	[%rd16], %r96;
	ld.global.u32 	%r98, [%rd14+4];
	ld.global.u32 	%r99, [%rd16+-4];
	st.global.u32 	[%rd14+4], %r99;
	st.global.u32 	[%rd16+-4], %r98;
	ld.global.u32 	%r100, [%rd14+8];
	ld.global.u32 	%r101, [%rd16+-8];
	st.global.u32 	[%rd14+8], %r101;
	st.global.u32 	[%rd16+-8], %r100;
	ld.global.u32 	%r102, [%rd14+12];
	ld.global.u32 	%r103, [%rd16+-12];
	st.global.u32 	[%rd14+12], %r103;
	st.global.u32 	[%rd16+-12], %r102;
	add.s32 	%r113, %r113, 4;
	add.s32 	%r112, %r112, -4;
$L__BB1_11:
	setp.eq.s32 	%p9, %r22, 0;
	@%p9 bra 	$L__BB1_14;
	neg.s32 	%r116, %r22;
$L__BB1_13:
	.pragma "nounroll";
	mul.wide.s32 	%rd17, %r112, 4;
	add.s64 	%rd18, %rd1, %rd17;
	mul.wide.s32 	%rd19, %r113, 4;
	add.s64 	%rd20, %rd1, %rd19;
	ld.global.u32 	%r104, [%rd20];
	ld.global.u32 	%r105, [%rd18];
	st.global.u32 	[%rd20], %r105;
	st.global.u32 	[%rd18], %r104;
	add.s32 	%r113, %r113, 1;
	add.s32 	%r112, %r112, -1;
	add.s32 	%r116, %r116, 1;
	setp.ne.s32 	%p10, %r116, 0;
	@%p10 bra 	$L__BB1_13;
$L__BB1_14:
	ret;

}
	// .globl	_Z16swap_half_sharedPii
.visible .entry _Z16swap_half_sharedPii(
	.param .u64 .ptr .align 1 _Z16swap_half_sharedPii_param_0,
	.param .u32 _Z16swap_half_sharedPii_param_1
)
{
	.reg .pred 	%p<2>;
	.reg .b32 	%r<17>;
	.reg .b64 	%rd<11>;
	// demoted variable
	.shared .align 4 .b8 _ZZ16swap_half_sharedPiiE6shared[4096];
	ld.param.u64 	%rd4, [_Z16swap_half_sharedPii_param_0];
	ld.param.u32 	%r2, [_Z16swap_half_sharedPii_param_1];
	mov.u32 	%r1, %tid.x;
	shr.u32 	%r3, %r2, 31;
	add.s32 	%r4, %r2, %r3;
	shr.s32 	%r5, %r4, 1;
	setp.lt.u32 	%p1, %r1, %r5;
	@%p1 bra 	$L__BB2_2;
	sub.s32 	%r9, %r1, %r5;
	not.b32 	%r10, %r9;
	add.s32 	%r11, %r2, %r10;
	cvt.s64.s32 	%rd10, %r11;
	bra.uni 	$L__BB2_3;
$L__BB2_2:
	cvt.u64.u32 	%rd10, %r1;
$L__BB2_3:
	cvta.to.global.u64 	%rd5, %rd4;
	shl.b64 	%rd6, %rd10, 2;
	add.s64 	%rd7, %rd5, %rd6;
	ld.global.u32 	%r12, [%rd7];
	shl.b32 	%r13, %r1, 2;
	mov.u32 	%r14, _ZZ16swap_half_sharedPiiE6shared;
	add.s32 	%r15, %r14, %r13;
	st.shared.u32 	[%r15], %r12;
	bar.sync 	0;
	ld.shared.u32 	%r16, [%r15];
	mul.wide.u32 	%rd8, %r1, 4;
	add.s64 	%rd9, %rd5, %rd8;
	st.global.u32 	[%rd9], %r16;
	ret;

}
	// .globl	_Z4testPii
.visible .entry _Z4testPii(
	.param .u64 .ptr .align 1 _Z4testPii_param_0,
	.param .u32 _Z4testPii_param_1
)
{
	.reg .b32 	%r<2>;
	.reg .b64 	%rd<3>;

	ld.param.u64 	%rd1, [_Z4testPii_param_0];
	ld.param.u32 	%r1, [_Z4testPii_param_1];
	cvta.to.global.u64 	%rd2, %rd1;
	st.global.u32 	[%rd2], %r1;
	ret;

}
	// .globl	_Z17oddeven_sort_stepPiii
.visible .entry _Z17oddeven_sort_stepPiii(
	.param .u64 .ptr .align 1 _Z17oddeven_sort_stepPiii_param_0,
	.param .u32 _Z17oddeven_sort_stepPiii_param_1,
	.param .u32 _Z17oddeven_sort_stepPiii_param_2
)
{
	.reg .pred 	%p<12>;
	.reg .b32 	%r<19>;
	.reg .b64 	%rd<5>;
	// demoted variable
	.shared .align 4 .b8 _ZZ17oddeven_sort_stepPiiiE6shared[4096];
	ld.param.u64 	%rd2, [_Z17oddeven_sort_stepPiii_param_0];
	ld.param.u32 	%r7, [_Z17oddeven_sort_stepPiii_param_1];
	ld.param.u32 	%r8, [_Z17oddeven_sort_stepPiii_param_2];
	cvta.to.global.u64 	%rd3, %rd2;
	mov.u32 	%r1, %tid.x;
	mul.wide.u32 	%rd4, %r1, 4;
	add.s64 	%rd1, %rd3, %rd4;
	ld.global.u32 	%r9, [%rd1];
	shl.b32 	%r10, %r1, 2;
	mov.u32 	%r11, _ZZ17oddeven_sort_stepPiiiE6shared;
	add.s32 	%r2, %r11, %r10;
	st.shared.u32 	[%r2], %r9;
	bar.sync 	0;
	setp.eq.s32 	%p1, %r7, 1;
	@%p1 bra 	$L__BB4_5;
	setp.ne.s32 	%p2, %r7, 0;
	@%p2 bra 	$L__BB4_8;
	and.b32  	%r16, %r1, 1;
	setp.eq.b32 	%p8, %r16, 1;
	add.s32 	%r17, %r1, 1;
	setp.ge.s32 	%p9, %r17, %r8;
	or.pred  	%p10, %p8, %p9;
	@%p10 bra 	$L__BB4_8;
	ld.shared.u32 	%r3, [%r2];
	ld.shared.u32 	%r4, [%r2+4];
	setp.le.s32 	%p11, %r3, %r4;
	@%p11 bra 	$L__BB4_8;
	st.shared.u32 	[%r2], %r4;
	st.shared.u32 	[%r2+4], %r3;
	bra.uni 	$L__BB4_8;
$L__BB4_5:
	and.b32  	%r13, %r1, 1;
	setp.eq.b32 	%p3, %r13, 1;
	not.pred 	%p4, %p3;
	add.s32 	%r14, %r1, 1;
	setp.ge.s32 	%p5, %r14, %r8;
	or.pred  	%p6, %p4, %p5;
	@%p6 bra 	$L__BB4_8;
	ld.shared.u32 	%r5, [%r2];
	ld.shared.u32 	%r6, [%r2+4];
	setp.le.s32 	%p7, %r5, %r6;
	@%p7 bra 	$L__BB4_8;
	st.shared.u32 	[%r2], %r6;
	st.shared.u32 	[%r2+4], %r5;
$L__BB4_8:
	bar.sync 	0;
	ld.shared.u32 	%r18, [%r2];
	st.global.u32 	[%rd1], %r18;
	ret;

}
	// .globl	_ZN3cub18CUB_300001_SM_10006detail11EmptyKernelIvEEvv
.visible .entry _ZN3cub18CUB_300001_SM_10006detail11EmptyKernelIvEEvv()
{


	ret;

}


// ===== COMPILED SASS (sm_100) =====

	.target	sm_100

	.elftype	@"ET_EXEC"


//--------------------- .note.nv.tkinfo           --------------------------
	.section	.note.nv.tkinfo,"",@"SHT_NOTE"
	.sectionflags	@"SHF_NOTE_NV_TKINFO"
	.tkinfo
        /*0018*/ 	.word	0x00000002
        /*0030*/ 	.string	""
        /*0030*/ 	.string	"ptxas"
        /*0030*/ 	.string	"Cuda compilation tools, release 13.0, V13.0.88"
        /*0030*/ 	.string	"Build cuda_13.0.r13.0/compiler.36424714_0"
        /*0030*/ 	.string	"-arch sm_100 -m 64 "



//--------------------- .note.nv.cuinfo           --------------------------
	.section	.note.nv.cuinfo,"",@"SHT_NOTE"
	.sectionflags	@"SHF_NOTE_NV_CUINFO"
        /*0018*/ 	.short	0x0002
        /*001a*/ 	.short	0x0064
        /*001c*/ 	.short	0x0082
	.zero		2


//--------------------- .nv.info                  --------------------------
	.section	.nv.info,"",@"SHT_CUDA_INFO"
	.align	4


	//----- nvinfo : EIATTR_REGCOUNT
	.align		4
        /*0000*/ 	.byte	0x04, 0x2f
        /*0002*/ 	.short	(.L_46 - .L_45)
	.align		4
.L_45:
        /*0004*/ 	.word	index@(_Z17bitonic_sort_stepPiiii)
        /*0008*/ 	.word	0x0000000c


	//----- nvinfo : EIATTR_FRAME_SIZE
	.align		4
.L_46:
        /*000c*/ 	.byte	0x04, 0x11
        /*000e*/ 	.short	(.L_48 - .L_47)
	.align		4
.L_47:
        /*0010*/ 	.word	index@(_Z17bitonic_sort_stepPiiii)
        /*0014*/ 	.word	0x00000000


	//----- nvinfo : EIATTR_REGCOUNT
	.align		4
.L_48:
        /*0018*/ 	.byte	0x04, 0x2f
        /*001a*/ 	.short	(.L_50 - .L_49)
	.align		4
.L_49:
        /*001c*/ 	.word	index@(_Z9swap_halfPii)
        /*0020*/ 	.word	0x00000020


	//----- nvinfo : EIATTR_FRAME_SIZE
	.align		4
.L_50:
        /*0024*/ 	.byte	0x04, 0x11
        /*0026*/ 	.short	(.L_52 - .L_51)
	.align		4
.L_51:
        /*0028*/ 	.word	index@(_Z9swap_halfPii)
        /*002c*/ 	.word	0x00000000


	//----- nvinfo : EIATTR_REGCOUNT
	.align		4
.L_52:
        /*0030*/ 	.byte	0x04, 0x2f
        /*0032*/ 	.short	(.L_54 - .L_53)
	.align		4
.L_53:
        /*0034*/ 	.word	index@(_Z16swap_half_sharedPii)
        /*0038*/ 	.word	0x0000000e


	//----- nvinfo : EIATTR_FRAME_SIZE
	.align		4
.L_54:
        /*003c*/ 	.byte	0x04, 0x11
        /*003e*/ 	.short	(.L_56 - .L_55)
	.align		4
.L_55:
        /*0040*/ 	.word	index@(_Z16swap_half_sharedPii)
        /*0044*/ 	.word	0x00000000


	//----- nvinfo : EIATTR_REGCOUNT
	.align		4
.L_56:
        /*0048*/ 	.byte	0x04, 0x2f
        /*004a*/ 	.short	(.L_58 - .L_57)
	.align		4
.L_57:
        /*004c*/ 	.word	index@(_Z4testPii)
        /*0050*/ 	.word	0x00000008


	//----- nvinfo : EIATTR_FRAME_SIZE
	.align		4
.L_58:
        /*0054*/ 	.byte	0x04, 0x11
        /*0056*/ 	.short	(.L_60 - .L_59)
	.align		4
.L_59:
        /*0058*/ 	.word	index@(_Z4testPii)
        /*005c*/ 	.word	0x00000000


	//----- nvinfo : EIATTR_REGCOUNT
	.align		4
.L_60:
        /*0060*/ 	.byte	0x04, 0x2f
        /*0062*/ 	.short	(.L_62 - .L_61)
	.align		4
.L_61:
        /*0064*/ 	.word	index@(_Z17oddeven_sort_stepPiii)
        /*0068*/ 	.word	0x0000000a


	//----- nvinfo : EIATTR_FRAME_SIZE
	.align		4
.L_62:
        /*006c*/ 	.byte	0x04, 0x11
        /*006e*/ 	.short	(.L_64 - .L_63)
	.align		4
.L_63:
        /*0070*/ 	.word	index@(_Z17oddeven_sort_stepPiii)
        /*0074*/ 	.word	0x00000000


	//----- nvinfo : EIATTR_REGCOUNT
	.align		4
.L_64:
        /*0078*/ 	.byte	0x04, 0x2f
        /*007a*/ 	.short	(.L_66 - .L_65)
	.align		4
.L_65:
        /*007c*/ 	.word	index@(_ZN3cub18CUB_300001_SM_10006detail11EmptyKernelIvEEvv)
        /*0080*/ 	.word	0x00000004


	//----- nvinfo : EIATTR_FRAME_SIZE
	.align		4
.L_66:
        /*0084*/ 	.byte	0x04, 0x11
        /*0086*/ 	.short	(.L_68 - .L_67)
	.align		4
.L_67:
        /*0088*/ 	.word	index@(_ZN3cub18CUB_300001_SM_10006detail11EmptyKernelIvEEvv)
        /*008c*/ 	.word	0x00000000


	//----- nvinfo : EIATTR_MIN_STACK_SIZE
	.align		4
.L_68:
        /*0090*/ 	.byte	0x04, 0x12
        /*0092*/ 	.short	(.L_70 - .L_69)
	.align		4
.L_69:
        /*0094*/ 	.word	index@(_ZN3cub18CUB_300001_SM_10006detail11EmptyKernelIvEEvv)
        /*0098*/ 	.word	0x00000000


	//----- nvinfo : EIATTR_MIN_STACK_SIZE
	.align		4
.L_70:
        /*009c*/ 	.byte	0x04, 0x12
        /*009e*/ 	.short	(.L_72 - .L_71)
	.align		4
.L_71:
        /*00a0*/ 	.word	index@(_Z17oddeven_sort_stepPiii)
        /*00a4*/ 	.word	0x00000000


	//----- nvinfo : EIATTR_MIN_STACK_SIZE
	.align		4
.L_72:
        /*00a8*/ 	.byte	0x04, 0x12
        /*00aa*/ 	.short	(.L_74 - .L_73)
	.align		4
.L_73:
        /*00ac*/ 	.word	index@(_Z4testPii)
        /*00b0*/ 	.word	0x00000000


	//----- nvinfo : EIATTR_MIN_STACK_SIZE
	.align		4
.L_74:
        /*00b4*/ 	.byte	0x04, 0x12
        /*00b6*/ 	.short	(.L_76 - .L_75)
	.align		4
.L_75:
        /*00b8*/ 	.word	index@(_Z16swap_half_sharedPii)
        /*00bc*/ 	.word	0x00000000


	//----- nvinfo : EIATTR_MIN_STACK_SIZE
	.align		4
.L_76:
        /*00c0*/ 	.byte	0x04, 0x12
        /*00c2*/ 	.short	(.L_78 - .L_77)
	.align		4
.L_77:
        /*00c4*/ 	.word	index@(_Z9swap_halfPii)
        /*00c8*/ 	.word	0x00000000


	//----- nvinfo : EIATTR_MIN_STACK_SIZE
	.align		4
.L_78:
        /*00cc*/ 	.byte	0x04, 0x12
        /*00ce*/ 	.short	(.L_80 - .L_79)
	.align		4
.L_79:
        /*00d0*/ 	.word	index@(_Z17bitonic_sort_stepPiiii)
        /*00d4*/ 	.word	0x00000000
.L_80:


//--------------------- .nv.compat                --------------------------
	.section	.nv.compat,"",@"SHT_CUDA_COMPAT_INFO"
	.align	4
        /*0000*/ 	.byte	0x02, 0x09, 0x00, 0x00, 0x02, 0x02, 0x01, 0x00, 0x02, 0x05, 0x05, 0x00, 0x03, 0x07, 0x01, 0x01
        /*0010*/ 	.byte	0x02, 0x03, 0x00, 0x00, 0x02, 0x06, 0x01, 0x00, 0x04, 0x0b, 0x08, 0x00, 0x09, 0x00, 0x00, 0x00
        /*0020*/ 	.byte	0x00, 0x00, 0x00, 0x00


//--------------------- .nv.info._ZN3cub18CUB_300001_SM_10006detail11EmptyKernelIvEEvv --------------------------
	.section	.nv.info._ZN3cub18CUB_300001_SM_10006detail11EmptyKernelIvEEvv,"",@"SHT_CUDA_INFO"
	.sectionflags	@""
	.align	4


	//----- nvinfo : EIATTR_CUDA_API_VERSION
	.align		4
        /*0000*/ 	.byte	0x04, 0x37
        /*0002*/ 	.short	(.L_82 - .L_81)
.L_81:
        /*0004*/ 	.word	0x00000082


	//----- nvinfo : EIATTR_SPARSE_MMA_MASK
	.align		4
.L_82:
        /*0008*/ 	.byte	0x03, 0x50
        /*000a*/ 	.short	0x0000


	//----- nvinfo : EIATTR_MAXREG_COUNT
	.align		4
        /*000c*/ 	.byte	0x03, 0x1b
        /*000e*/ 	.short	0x00ff


	//----- nvinfo : EIATTR_MERCURY_ISA_VERSION
	.align		4
        /*0010*/ 	.byte	0x03, 0x5f
        /*0012*/ 	.short	0x0101


	//----- nvinfo : EIATTR_VRC_CTA_INIT_COUNT
	.align		4
        /*0014*/ 	.byte	0x02, 0x4a
	.zero		1
	.zero		1


	//----- nvinfo : EIATTR_EXIT_INSTR_OFFSETS
	.align		4
        /*0018*/ 	.byte	0x04, 0x1c
        /*001a*/ 	.short	(.L_84 - .L_83)


	//   ....[0]....
.L_83:
        /*001c*/ 	.word	0x00000010


	//----- nvinfo : EIATTR_SW_WAR
	.align		4
.L_84:
        /*0020*/ 	.byte	0x04, 0x36
        /*0022*/ 	.short	(.L_86 - .L_85)
.L_85:
        /*0024*/ 	.word	0x00000008
.L_86:


//--------------------- .nv.info._Z17oddeven_sort_stepPiii --------------------------
	.section	.nv.info._Z17oddeven_sort_stepPiii,"",@"SHT_CUDA_INFO"
	.sectionflags	@""
	.align	4


	//----- nvinfo : EIATTR_CUDA_API_VERSION
	.align		4
        /*0000*/ 	.byte	0x04, 0x37
        /*0002*/ 	.short	(.L_88 - .L_87)
.L_87:
        /*0004*/ 	.word	0x00000082


	//----- nvinfo : EIATTR_KPARAM_INFO
	.align		4
.L_88:
        /*0008*/ 	.byte	0x04, 0x17
        /*000a*/ 	.short	(.L_90 - .L_89)
.L_89:
        /*000c*/ 	.word	0x00000000
        /*0010*/ 	.short	0x0002
        /*0012*/ 	.short	0x000c
        /*0014*/ 	.byte	0x00, 0xf0, 0x11, 0x00


	//----- nvinfo : EIATTR_KPARAM_INFO
	.align		4
.L_90:
        /*0018*/ 	.byte	0x04, 0x17
        /*001a*/ 	.short	(.L_92 - .L_91)
.L_91:
        /*001c*/ 	.word	0x00000000
        /*0020*/ 	.short	0x0001
        /*0022*/ 	.short	0x0008
        /*0024*/ 	.byte	0x00, 0xf0, 0x11, 0x00


	//----- nvinfo : EIATTR_KPARAM_INFO
	.align		4
.L_92:
        /*0028*/ 	.byte	0x04, 0x17
        /*002a*/ 	.short	(.L_94 - .L_93)
.L_93:
        /*002c*/ 	.word	0x00000000
        /*0030*/ 	.short	0x0000
        /*0032*/ 	.short	0x0000
        /*0034*/ 	.byte	0x00, 0xf5, 0x21, 0x00


	//----- nvinfo : EIATTR_SPARSE_MMA_MASK
	.align		4
.L_94:
        /*0038*/ 	.byte	0x03, 0x50
        /*003a*/ 	.short	0x0000


	//----- nvinfo : EIATTR_MAXREG_COUNT
	.align		4
        /*003c*/ 	.byte	0x03, 0x1b
        /*003e*/ 	.short	0x00ff


	//----- nvinfo : EIATTR_NUM_BARRIERS
	.align		4
        /*0040*/ 	.byte	0x02, 0x4c
        /*0042*/ 	.byte	0x01
	.zero		1


	//----- nvinfo : EIATTR_MERCURY_ISA_VERSION
	.align		4
        /*0044*/ 	.byte	0x03, 0x5f
        /*0046*/ 	.short	0x0101


	//----- nvinfo : EIATTR_VRC_CTA_INIT_COUNT
	.align		4
        /*0048*/ 	.byte	0x02, 0x4a
	.zero		1
	.zero		1


	//----- nvinfo : EIATTR_EXIT_INSTR_OFFSETS
	.align		4
        /*004c*/ 	.byte	0x04, 0x1c
        /*004e*/ 	.short	(.L_96 - .L_95)


	//   ....[0]....
.L_95:
        /*0050*/ 	.word	0x000002d0


	//----- nvinfo : EIATTR_CRS_STACK_SIZE
	.align		4
.L_96:
        /*0054*/ 	.byte	0x04, 0x1e
        /*0056*/ 	.short	(.L_98 - .L_97)
.L_97:
        /*0058*/ 	.word	0x00000000


	//----- nvinfo : EIATTR_CBANK_PARAM_SIZE
	.align		4
.L_98:
        /*005c*/ 	.byte	0x03, 0x19
        /*005e*/ 	.short	0x0010


	//----- nvinfo : EIATTR_PARAM_CBANK
	.align		4
        /*0060*/ 	.byte	0x04, 0x0a
        /*0062*/ 	.short	(.L_100 - .L_99)
	.align		4
.L_99:
        /*0064*/ 	.word	index@(.nv.constant0._Z17oddeven_sort_stepPiii)
        /*0068*/ 	.short	0x0380
        /*006a*/ 	.short	0x0010


	//----- nvinfo : EIATTR_SW_WAR
	.align		4
.L_100:
        /*006c*/ 	.byte	0x04, 0x36
        /*006e*/ 	.short	(.L_102 - .L_101)
.L_101:
        /*0070*/ 	.word	0x00000008
.L_102:


//--------------------- .nv.info._Z4testPii       --------------------------
	.section	.nv.info._Z4testPii,"",@"SHT_CUDA_INFO"
	.sectionflags	@""
	.align	4


	//----- nvinfo : EIATTR_CUDA_API_VERSION
	.align		4
        /*0000*/ 	.byte	0x04, 0x37
        /*0002*/ 	.short	(.L_104 - .L_103)
.L_103:
        /*0004*/ 	.word	0x00000082


	//----- nvinfo : EIATTR_KPARAM_INFO
	.align		4
.L_104:
        /*0008*/ 	.byte	0x04, 0x17
        /*000a*/ 	.short	(.L_106 - .L_105)
.L_105:
        /*000c*/ 	.word	0x00000000
        /*0010*/ 	.short	0x0001
        /*0012*/ 	.short	0x0008
        /*0014*/ 	.byte	0x00, 0xf0, 0x11, 0x00


	//----- nvinfo : EIATTR_KPARAM_INFO
	.align		4
.L_106:
        /*0018*/ 	.byte	0x04, 0x17
        /*001a*/ 	.short	(.L_108 - .L_107)
.L_107:
        /*001c*/ 	.word	0x00000000
        /*0020*/ 	.short	0x0000
        /*0022*/ 	.short	0x0000
        /*0024*/ 	.byte	0x00, 0xf5, 0x21, 0x00


	//----- nvinfo : EIATTR_SPARSE_MMA_MASK
	.align		4
.L_108:
        /*0028*/ 	.byte	0x03, 0x50
        /*002a*/ 	.short	0x0000


	//----- nvinfo : EIATTR_MAXREG_COUNT
	.align		4
        /*002c*/ 	.byte	0x03, 0x1b
        /*002e*/ 	.short	0x00ff


	//----- nvinfo : EIATTR_MERCURY_ISA_VERSION
	.align		4
        /*0030*/ 	.byte	0x03, 0x5f
        /*0032*/ 	.short	0x0101


	//----- nvinfo : EIATTR_VRC_CTA_INIT_COUNT
	.align		4
        /*0034*/ 	.byte	0x02, 0x4a
	.zero		1
	.zero		1


	//----- nvinfo : EIATTR_EXIT_INSTR_OFFSETS
	.align		4
        /*0038*/ 	.byte	0x04, 0x1c
        /*003a*/ 	.short	(.L_110 - .L_109)


	//   ....[0]....
.L_109:
        /*003c*/ 	.word	0x00000050


	//----- nvinfo : EIATTR_CBANK_PARAM_SIZE
	.align		4
.L_110:
        /*0040*/ 	.byte	0x03, 0x19
        /*0042*/ 	.short	0x000c


	//----- nvinfo : EIATTR_PARAM_CBANK
	.align		4
        /*0044*/ 	.byte	0x04, 0x0a
        /*0046*/ 	.short	(.L_112 - .L_111)
	.align		4
.L_111:
        /*0048*/ 	.word	index@(.nv.constant0._Z4testPii)
        /*004c*/ 	.short	0x0380
        /*004e*/ 	.short	0x000c


	//----- nvinfo : EIATTR_SW_WAR
	.align		4
.L_112:
        /*0050*/ 	.byte	0x04, 0x36
        /*0052*/ 	.short	(.L_114 - .L_113)
.L_113:
        /*0054*/ 	.word	0x00000008
.L_114:


//--------------------- .nv.info._Z16swap_half_sharedPii --------------------------
	.section	.nv.info._Z16swap_half_sharedPii,"",@"SHT_CUDA_INFO"
	.sectionflags	@""
	.align	4


	//----- nvinfo : EIATTR_CUDA_API_VERSION
	.align		4
        /*0000*/ 	.byte	0x04, 0x37
        /*0002*/ 	.short	(.L_116 - .L_115)
.L_115:
        /*0004*/ 	.word	0x00000082


	//----- nvinfo : EIATTR_KPARAM_INFO
	.align		4
.L_116:
        /*0008*/ 	.byte	0x04, 0x17
        /*000a*/ 	.short	(.L_118 - .L_117)
.L_117:
        /*000c*/ 	.word	0x00000000
        /*0010*/ 	.short	0x0001
        /*0012*/ 	.short	0x0008
        /*0014*/ 	.byte	0x00, 0xf0, 0x11, 0x00


	//----- nvinfo : EIATTR_KPARAM_INFO
	.align		4
.L_118:
        /*0018*/ 	.byte	0x04, 0x17
        /*001a*/ 	.short	(.L_120 - .L_119)
.L_119:
        /*001c*/ 	.word	0x00000000
        /*0020*/ 	.short	0x0000
        /*0022*/ 	.short	0x0000
        /*0024*/ 	.byte	0x00, 0xf5, 0x21, 0x00


	//----- nvinfo : EIATTR_SPARSE_MMA_MASK
	.align		4
.L_120:
        /*0028*/ 	.byte	0x03, 0x50
        /*002a*/ 	.short	0x0000


	//----- nvinfo : EIATTR_MAXREG_COUNT
	.align		4
        /*002c*/ 	.byte	0x03, 0x1b
        /*002e*/ 	.short	0x00ff


	//----- nvinfo : EIATTR_NUM_BARRIERS
	.align		4
        /*0030*/ 	.byte	0x02, 0x4c
        /*0032*/ 	.byte	0x01
	.zero		1


	//----- nvinfo : EIATTR_MERCURY_ISA_VERSION
	.align		4
        /*0034*/ 	.byte	0x03, 0x5f
        /*0036*/ 	.short	0x0101


	//----- nvinfo : EIATTR_VRC_CTA_INIT_COUNT
	.align		4
        /*0038*/ 	.byte	0x02, 0x4a
	.zero		1
	.zero		1


	//----- nvinfo : EIATTR_EXIT_INSTR_OFFSETS
	.align		4
        /*003c*/ 	.byte	0x04, 0x1c
        /*003e*/ 	.short	(.L_122 - .L_121)


	//   ....[0]....
.L_121:
        /*0040*/ 	.word	0x000001b0


	//----- nvinfo : EIATTR_CBANK_PARAM_SIZE
	.align		4
.L_122:
        /*0044*/ 	.byte	0x03, 0x19
        /*0046*/ 	.short	0x000c


	//----- nvinfo : EIATTR_PARAM_CBANK
	.align		4
        /*0048*/ 	.byte	0x04, 0x0a
        /*004a*/ 	.short	(.L_124 - .L_123)
	.align		4
.L_123:
        /*004c*/ 	.word	index@(.nv.constant0._Z16swap_half_sharedPii)
        /*0050*/ 	.short	0x0380
        /*0052*/ 	.short	0x000c


	//----- nvinfo : EIATTR_SW_WAR
	.align		4
.L_124:
        /*0054*/ 	.byte	0x04, 0x36
        /*0056*/ 	.short	(.L_126 - .L_125)
.L_125:
        /*0058*/ 	.word	0x00000008
.L_126:


//--------------------- .nv.info._Z9swap_halfPii  --------------------------
	.section	.nv.info._Z9swap_halfPii,"",@"SHT_CUDA_INFO"
	.sectionflags	@""
	.align	4


	//----- nvinfo : EIATTR_CUDA_API_VERSION
	.align		4
        /*0000*/ 	.byte	0x04, 0x37
        /*0002*/ 	.short	(.L_128 - .L_127)
.L_127:
        /*0004*/ 	.word	0x00000082


	//----- nvinfo : EIATTR_KPARAM_INFO
	.align		4
.L_128:
        /*0008*/ 	.byte	0x04, 0x17
        /*000a*/ 	.short	(.L_130 - .L_129)
.L_129:
        /*000c*/ 	.word	0x00000000
        /*0010*/ 	.short	0x0001
        /*0012*/ 	.short	0x0008
        /*0014*/ 	.byte	0x00, 0xf0, 0x11, 0x00


	//----- nvinfo : EIATTR_KPARAM_INFO
	.align		4
.L_130:
        /*0018*/ 	.byte	0x04, 0x17
        /*001a*/ 	.short	(.L_132 - .L_131)
.L_131:
        /*001c*/ 	.word	0x00000000
        /*0020*/ 	.short	0x0000
        /*0022*/ 	.short	0x0000
        /*0024*/ 	.byte	0x00, 0xf5, 0x21, 0x00


	//----- nvinfo : EIATTR_SPARSE_MMA_MASK
	.align		4
.L_132:
        /*0028*/ 	.byte	0x03, 0x50
        /*002a*/ 	.short	0x0000


	//----- nvinfo : EIATTR_MAXREG_COUNT
	.align		4
        /*002c*/ 	.byte	0x03, 0x1b
        /*002e*/ 	.short	0x00ff


	//----- nvinfo : EIATTR_MERCURY_ISA_VERSION
	.align		4
        /*0030*/ 	.byte	0x03, 0x5f
        /*0032*/ 	.short	0x0101


	//----- nvinfo : EIATTR_VRC_CTA_INIT_COUNT
	.align		4
        /*0034*/ 	.byte	0x02, 0x4a
	.zero		1
	.zero		1


	//----- nvinfo : EIATTR_EXIT_INSTR_OFFSETS
	.align		4
        /*0038*/ 	.byte	0x04, 0x1c
        /*003a*/ 	.short	(.L_134 - .L_133)


	//   ....[0]....
.L_133:
        /*003c*/ 	.word	0x00000060


	//   ....[1]....
        /*0040*/ 	.word	0x00000690


	//   ....[2]....
        /*0044*/ 	.word	0x00000930


	//   ....[3]....
        /*0048*/ 	.word	0x00000ad0


	//   ....[4]....
        /*004c*/ 	.word	0x00000bb0


	//----- nvinfo : EIATTR_CBANK_PARAM_SIZE
	.align		4
.L_134:
        /*0050*/ 	.byte	0x03, 0x19
        /*0052*/ 	.short	0x000c


	//----- nvinfo : EIATTR_PARAM_CBANK
	.align		4
        /*0054*/ 	.byte	0x04, 0x0a
        /*0056*/ 	.short	(.L_136 - .L_135)
	.align		4
.L_135:
        /*0058*/ 	.word	index@(.nv.constant0._Z9swap_halfPii)
        /*005c*/ 	.short	0x0380
        /*005e*/ 	.short	0x000c


	//----- nvinfo : EIATTR_SW_WAR
	.align		4
.L_136:
        /*0060*/ 	.byte	0x04, 0x36
        /*0062*/ 	.short	(.L_138 - .L_137)
.L_137:
        /*0064*/ 	.word	0x00000008
.L_138:


//--------------------- .nv.info._Z17bitonic_sort_stepPiiii --------------------------
	.section	.nv.info._Z17bitonic_sort_stepPiiii,"",@"SHT_CUDA_INFO"
	.sectionflags	@""
	.align	4


	//----- nvinfo : EIATTR_CUDA_API_VERSION
	.align		4
        /*0000*/ 	.byte	0x04, 0x37
        /*0002*/ 	.short	(.L_140 - .L_139)
.L_139:
        /*0004*/ 	.word	0x00000082


	//----- nvinfo : EIATTR_KPARAM_INFO
	.align		4
.L_140:
        /*0008*/ 	.byte	0x04, 0x17
        /*000a*/ 	.short	(.L_142 - .L_141)
.L_141:
        /*000c*/ 	.word	0x00000000
        /*0010*/ 	.short	0x0003
        /*0012*/ 	.short	0x0010
        /*0014*/ 	.byte	0x00, 0xf0, 0x11, 0x00


	//----- nvinfo : EIATTR_KPARAM_INFO
	.align		4
.L_142:
        /*0018*/ 	.byte	0x04, 0x17
        /*001a*/ 	.short	(.L_144 - .L_143)
.L_143:
        /*001c*/ 	.word	0x00000000
        /*0020*/ 	.short	0x0002
        /*0022*/ 	.short	0x000c
        /*0024*/ 	.byte	0x00, 0xf0, 0x11, 0x00


	//----- nvinfo : EIATTR_KPARAM_INFO
	.align		4
.L_144:
        /*0028*/ 	.byte	0x04, 0x17
        /*002a*/ 	.short	(.L_146 - .L_145)
.L_145:
        /*002c*/ 	.word	0x00000000
        /*0030*/ 	.short	0x0001
        /*0032*/ 	.short	0x0008
        /*0034*/ 	.byte	0x00, 0xf0, 0x11, 0x00


	//----- nvinfo : EIATTR_KPARAM_INFO
	.align		4
.L_146:
        /*0038*/ 	.byte	0x04, 0x17
        /*003a*/ 	.short	(.L_148 - .L_147)
.L_147:
        /*003c*/ 	.word	0x00000000
        /*0040*/ 	.short	0x0000
        /*0042*/ 	.short	0x0000
        /*0044*/ 	.byte	0x00, 0xf5, 0x21, 0x00


	//----- nvinfo : EIATTR_SPARSE_MMA_MASK
	.align		4
.L_148:
        /*0048*/ 	.byte	0x03, 0x50
        /*004a*/ 	.short	0x0000


	//----- nvinfo : EIATTR_MAXREG_COUNT
	.align		4
        /*004c*/ 	.byte	0x03, 0x1b
        /*004e*/ 	.short	0x00ff


	//----- nvinfo : EIATTR_NUM_BARRIERS
	.align		4
        /*0050*/ 	.byte	0x02, 0x4c
        /*0052*/ 	.byte	0x01
	.zero		1


	//----- nvinfo : EIATTR_MERCURY_ISA_VERSION
	.align		4
        /*0054*/ 	.byte	0x03, 0x5f
        /*0056*/ 	.short	0x0101


	//----- nvinfo : EIATTR_VRC_CTA_INIT_COUNT
	.align		4
        /*0058*/ 	.byte	0x02, 0x4a
	.zero		1
	.zero		1


	//----- nvinfo : EIATTR_EXIT_INSTR_OFFSETS
	.align		4
        /*005c*/ 	.byte	0x04, 0x1c
        /*005e*/ 	.short	(.L_150 - .L_149)


	//   ....[0]....
.L_149:
        /*0060*/ 	.word	0x00000340


	//----- nvinfo : EIATTR_CRS_STACK_SIZE
	.align		4
.L_150:
        /*0064*/ 	.byte	0x04, 0x1e
        /*0066*/ 	.short	(.L_152 - .L_151)
.L_151:
        /*0068*/ 	.word	0x00000000


	//----- nvinfo : EIATTR_CBANK_PARAM_SIZE
	.align		4
.L_152:
        /*006c*/ 	.byte	0x03, 0x19
        /*006e*/ 	.short	0x0014


	//----- nvinfo : EIATTR_PARAM_CBANK
	.align		4
        /*0070*/ 	.byte	0x04, 0x0a
        /*0072*/ 	.short	(.L_154 - .L_153)
	.align		4
.L_153:
        /*0074*/ 	.word	index@(.nv.constant0._Z17bitonic_sort_stepPiiii)
        /*0078*/ 	.short	0x0380
        /*007a*/ 	.short	0x0014


	//----- nvinfo : EIATTR_SW_WAR
	.align		4
.L_154:
        /*007c*/ 	.byte	0x04, 0x36
        /*007e*/ 	.short	(.L_156 - .L_155)
.L_155:
        /*0080*/ 	.word	0x00000008
.L_156:


//--------------------- .nv.callgraph             --------------------------
	.section	.nv.callgraph,"",@"SHT_CUDA_CALLGRAPH"
	.align	4
	.sectionentsize	8
	.align		4
        /*0000*/ 	.word	0x00000000
	.align		4
        /*0004*/ 	.word	0xffffffff
	.align		4
        /*0008*/ 	.word	0x00000000
	.align		4
        /*000c*/ 	.word	0xfffffffe
	.align		4
        /*0010*/ 	.word	0x00000000
	.align		4
        /*0014*/ 	.word	0xfffffffd
	.align		4
        /*0018*/ 	.word	0x00000000
	.align		4
        /*001c*/ 	.word	0xfffffffc


//--------------------- .nv.constant4             --------------------------
	.section	.nv.constant4,"a",@progbits
	.align	8
	.align		8
.nv.constant4:
        /*0000*/ 	.dword	_ZN34_INTERNAL_f7b2e133_4_k_cu_a714e0be4cuda3std3__45__cpo5beginE
	.align		8
        /*0008*/ 	.dword	_ZN34_INTERNAL_f7b2e133_4_k_cu_a714e0be4cuda3std3__45__cpo3endE
	.align		8
        /*0010*/ 	.dword	_ZN34_INTERNAL_f7b2e133_4_k_cu_a714e0be4cuda3std3__45__cpo6cbeginE
	.align		8
        /*0018*/ 	.dword	_ZN34_INTERNAL_f7b2e133_4_k_cu_a714e0be4cuda3std3__45__cpo4cendE
	.align		8
        /*0020*/ 	.dword	_ZN34_INTERNAL_f7b2e133_4_k_cu_a714e0be4cuda3std3__45__cpo6rbeginE
	.align		8
        /*0028*/ 	.dword	_ZN34_INTERNAL_f7b2e133_4_k_cu_a714e0be4cuda3std3__45__cpo4rendE
	.align		8
        /*0030*/ 	.dword	_ZN34_INTERNAL_f7b2e133_4_k_cu_a714e0be4cuda3std3__45__cpo7crbeginE
	.align		8
        /*0038*/ 	.dword	_ZN34_INTERNAL_f7b2e133_4_k_cu_a714e0be4cuda3std3__45__cpo5crendE
	.align		8
        /*0040*/ 	.dword	_ZN34_INTERNAL_f7b2e133_4_k_cu_a714e0be4cuda3std3__436_GLOBAL__N__f7b2e133_4_k_cu_a714e0be6ignoreE
	.align		8
        /*0048*/ 	.dword	_ZN34_INTERNAL_f7b2e133_4_k_cu_a714e0be4cuda3std3__419piecewise_constructE
	.align		8
        /*0050*/ 	.dword	_ZN34_INTERNAL_f7b2e133_4_k_cu_a714e0be4cuda3std3__48in_placeE
	.align		8
        /*0058*/ 	.dword	_ZN34_INTERNAL_f7b2e133_4_k_cu_a714e0be4cuda3std3__420unreachable_sentinelE
	.align		8
        /*0060*/ 	.dword	_ZN34_INTERNAL_f7b2e133_4_k_cu_a714e0be4cuda3std3__47nulloptE
	.align		8
        /*0068*/ 	.dword	_ZN34_INTERNAL_f7b2e133_4_k_cu_a714e0be4cuda3std3__48unexpectE
	.align		8
        /*0070*/ 	.dword	_ZN34_INTERNAL_f7b2e133_4_k_cu_a714e0be4cuda3std6ranges3__45__cpo4swapE
	.align		8
        /*0078*/ 	.dword	_ZN34_INTERNAL_f7b2e133_4_k_cu_a714e0be4cuda3std6ranges3__45__cpo9iter_moveE
	.align		8
        /*0080*/ 	.dword	_ZN34_INTERNAL_f7b2e133_4_k_cu_a714e0be4cuda3std6ranges3__45__cpo5beginE
	.align		8
        /*0088*/ 	.dword	_ZN34_INTERNAL_f7b2e133_4_k_cu_a714e0be4cuda3std6ranges3__45__cpo3endE
	.align		8
        /*0090*/ 	.dword	_ZN34_INTERNAL_f7b2e133_4_k_cu_a714e0be4cuda3std6ranges3__45__cpo6cbeginE
	.align		8
        /*0098*/ 	.dword	_ZN34_INTERNAL_f7b2e133_4_k_cu_a714e0be4cuda3std6ranges3__45__cpo4cendE
	.align		8
        /*00a0*/ 	.dword	_ZN34_INTERNAL_f7b2e133_4_k_cu_a714e0be4cuda3std6ranges3__45__cpo7advanceE
	.align		8
        /*00a8*/ 	.dword	_ZN34_INTERNAL_f7b2e133_4_k_cu_a714e0be4cuda3std6ranges3__45__cpo9iter_swapE
	.align		8
        /*00b0*/ 	.dword	_ZN34_INTERNAL_f7b2e133_4_k_cu_a714e0be4cuda3std6ranges3__45__cpo4nextE
	.align		8
        /*00b8*/ 	.dword	_ZN34_INTERNAL_f7b2e133_4_k_cu_a714e0be4cuda3std6ranges3__45__cpo4prevE
	.align		8
        /*00c0*/ 	.dword	_ZN34_INTERNAL_f7b2e133_4_k_cu_a714e0be4cuda3std6ranges3__45__cpo4dataE
	.align		8
        /*00c8*/ 	.dword	_ZN34_INTERNAL_f7b2e133_4_k_cu_a714e0be4cuda3std6ranges3__45__cpo5cdataE
	.align		8
        /*00d0*/ 	.dword	_ZN34_INTERNAL_f7b2e133_4_k_cu_a714e0be4cuda3std6ranges3__45__cpo4sizeE
	.align		8
        /*00d8*/ 	.dword	_ZN34_INTERNAL_f7b2e133_4_k_cu_a714e0be4cuda3std6ranges3__45__cpo5ssizeE
	.align		8
        /*00e0*/ 	.dword	_ZN34_INTERNAL_f7b2e133_4_k_cu_a714e0be4cuda3std6ranges3__45__cpo8distanceE
	.align		8
        /*00e8*/ 	.dword	_ZN34_INTERNAL_f7b2e133_4_k_cu_a714e0be6thrust24THRUST_300001_SM_1000_NS8cuda_cub3parE
	.align		8
        /*00f0*/ 	.dword	_ZN34_INTERNAL_f7b2e133_4_k_cu_a714e0be6thrust24THRUST_300001_SM_1000_NS8cuda_cub10par_nosyncE
	.align		8
        /*00f8*/ 	.dword	_ZN34_INTERNAL_f7b2e133_4_k_cu_a714e0be6thrust24THRUST_300001_SM_1000_NS6system6detail10sequential3seqE
	.align		8
        /*0100*/ 	.dword	_ZN34_INTERNAL_f7b2e133_4_k_cu_a714e0be6thrust24THRUST_300001_SM_1000_NS6system3cpp3parE
	.align		8
        /*0108*/ 	.dword	_ZN34_INTERNAL_f7b2e133_4_k_cu_a714e0be6thrust24THRUST_300001_SM_1000_NS12placeholders2_1E
	.align		8
        /*0110*/ 	.dword	_ZN34_INTERNAL_f7b2e133_4_k_cu_a714e0be6thrust24THRUST_300001_SM_1000_NS12placeholders2_2E
	.align		8
        /*0118*/ 	.dword	_ZN34_INTERNAL_f7b2e133_4_k_cu_a714e0be6thrust24THRUST_300001_SM_1000_NS12placeholders2_3E
	.align		8
        /*0120*/ 	.dword	_ZN34_INTERNAL_f7b2e133_4_k_cu_a714e0be6thrust24THRUST_300001_SM_1000_NS12placeholders2_4E
	.align		8
        /*0128*/ 	.dword	_ZN34_INTERNAL_f7b2e133_4_k_cu_a714e0be6thrust24THRUST_300001_SM_1000_NS12placeholders2_5E
	.align		8
        /*0130*/ 	.dword	_ZN34_INTERNAL_f7b2e133_4_k_cu_a714e0be6thrust24THRUST_300001_SM_1000_NS12placeholders2_6E
	.align		8
        /*0138*/ 	.dword	_ZN34_INTERNAL_f7b2e133_4_k_cu_a714e0be6thrust24THRUST_300001_SM_1000_NS12placeholders2_7E
	.align		8
        /*0140*/ 	.dword	_ZN34_INTERNAL_f7b2e133_4_k_cu_a714e0be6thrust24THRUST_300001_SM_1000_NS12placeholders2_8E
	.align		8
        /*0148*/ 	.dword	_ZN34_INTERNAL_f7b2e133_4_k_cu_a714e0be6thrust24THRUST_300001_SM_1000_NS12placeholders2_9E
	.align		8
        /*0150*/ 	.dword	_ZN34_INTERNAL_f7b2e133_4_k_cu_a714e0be6thrust24THRUST_300001_SM_1000_NS12placeholders3_10E
	.align		8
        /*0158*/ 	.dword	_ZN34_INTERNAL_f7b2e133_4_k_cu_a714e0be6thrust24THRUST_300001_SM_1000_NS3seqE
	.align		8
        /*0160*/ 	.dword	_ZN34_INTERNAL_f7b2e133_4_k_cu_a714e0be6thrust24THRUST_300001_SM_1000_NS6deviceE


//--------------------- .text._ZN3cub18CUB_300001_SM_10006detail11EmptyKernelIvEEvv --------------------------
	.section	.text._ZN3cub18CUB_300001_SM_10006detail11EmptyKernelIvEEvv,"ax",@progbits
	.align	128
        .global         _ZN3cub18CUB_300001_SM_10006detail11EmptyKernelIvEEvv
        .type           _ZN3cub18CUB_300001_SM_10006detail11EmptyKernelIvEEvv,@function
        .size           _ZN3cub18CUB_300001_SM_10006detail11EmptyKernelIvEEvv,(.L_x_17 - _ZN3cub18CUB_300001_SM_10006detail11EmptyKernelIvEEvv)
        .other          _ZN3cub18CUB_300001_SM_10006detail11EmptyKernelIvEEvv,@"STO_CUDA_ENTRY STV_DEFAULT"
_ZN3cub18CUB_300001_SM_10006detail11EmptyKernelIvEEvv:
.text._ZN3cub18CUB_300001_SM_10006detail11EmptyKernelIvEEvv:
[----:B------:R-:W-:Y:S01]  /*0000*/  LDC R1, c[0x0][0x37c] ;  /* 0x0000df00ff017b82 */ /* 0x000fe20000000800 */
[----:B------:R-:W-:Y:S05]  /*0010*/  EXIT ;  /* 0x000000000000794d */ /* 0x000fea0003800000 */
.L_x_0:
[----:B------:R-:W-:-:S00]  /*0020*/  BRA `(.L_x_0) ;  /* 0xfffffffc00fc7947 */ /* 0x000fc0000383ffff */
[----:B------:R-:W-:-:S00]  /*0030*/  NOP ;  /* 0x0000000000007918 */ /* 0x000fc00000000000 */
        /* <DEDUP_REMOVED lines=12> */
.L_x_17:


//--------------------- .text._Z17oddeven_sort_stepPiii --------------------------
	.section	.text._Z17oddeven_sort_stepPiii,"ax",@progbits
	.align	128
        .global         _Z17oddeven_sort_stepPiii
        .type           _Z17oddeven_sort_stepPiii,@function
        .size           _Z17oddeven_sort_stepPiii,(.L_x_18 - _Z17oddeven_sort_stepPiii)
        .other          _Z17oddeven_sort_stepPiii,@"STO_CUDA_ENTRY STV_DEFAULT"
_Z17oddeven_sort_stepPiii:
.text._Z17oddeven_sort_stepPiii:
[----:B------:R-:W-:Y:S01]  /*0000*/  LDC R1, c[0x0][0x37c] ;  /* 0x0000df00ff017b82 */ /* 0x000fe20000000800 */
[----:B------:R-:W0:Y:S07]  /*0010*/  S2R R7, SR_TID.X ;  /* 0x0000000000077919 */ /* 0x000e2e0000002100 */
[----:B------:R-:W0:Y:S01]  /*0020*/  LDC.64 R2, c[0x0][0x380] ;  /* 0x0000e000ff027b82 */ /* 0x000e220000000a00 */
[----:B------:R-:W1:Y:S01]  /*0030*/  LDCU.64 UR6, c[0x0][0x358] ;  /* 0x00006b00ff0677ac */ /* 0x000e620008000a00 */
[----:B0-----:R-:W-:-:S05]  /*0040*/  IMAD.WIDE.U32 R2, R7, 0x4, R2 ;  /* 0x0000000407027825 */ /* 0x001fca00078e0002 */
[----:B-1----:R-:W2:Y:S01]  /*0050*/  LDG.E R0, desc[UR6][R2.64] ;  /* 0x0000000602007981 */ /* 0x002ea2000c1e1900 */
[----:B------:R-:W0:Y:S01]  /*0060*/  S2UR UR5, SR_CgaCtaId ;  /* 0x00000000000579c3 */ /* 0x000e220000008800 */
[----:B------:R-:W-:Y:S01]  /*0070*/  UMOV UR4, 0x400 ;  /* 0x0000040000047882 */ /* 0x000fe20000000000 */
[----:B------:R-:W-:Y:S01]  /*0080*/  BSSY.RECONVERGENT B0, `(.L_x_1) ;  /* 0x0000021000007945 */ /* 0x000fe20003800200 */
[----:B0-----:R-:W-:-:S06]  /*0090*/  ULEA UR4, UR5, UR4, 0x18 ;  /* 0x0000000405047291 */ /* 0x001fcc000f8ec0ff */
[----:B------:R-:W-:-:S05]  /*00a0*/  LEA R5, R7, UR4, 0x2 ;  /* 0x0000000407057c11 */ /* 0x000fca000f8e10ff */
[----:B------:R-:W0:Y:S02]  /*00b0*/  LDCU UR4, c[0x0][0x388] ;  /* 0x00007100ff0477ac */ /* 0x000e240008000800 */
[----:B0-----:R-:W-:Y:S01]  /*00c0*/  UISETP.NE.AND UP0, UPT, UR4, 0x1, UPT ;  /* 0x000000010400788c */ /* 0x001fe2000bf05270 */
[----:B--2---:R0:W-:Y:S01]  /*00d0*/  STS [R5], R0 ;  /* 0x0000000005007388 */ /* 0x0041e20000000800 */
[----:B------:R-:W-:Y:S07]  /*00e0*/  BAR.SYNC.DEFER_BLOCKING 0x0 ;  /* 0x0000000000007b1d */ /* 0x000fee0000010000 */
[----:B------:R-:W-:Y:S05]  /*00f0*/  BRA.U !UP0, `(.L_x_2) ;  /* 0x0000000108387547 */ /* 0x000fea000b800000 */
[----:B------:R-:W1:Y:S01]  /*0100*/  LDCU UR5, c[0x0][0x38c] ;  /* 0x00007180ff0577ac */ /* 0x000e620008000800 */
[C---:B------:R-:W-:Y:S01]  /*0110*/  VIADD R4, R7.reuse, 0x1 ;  /* 0x0000000107047836 */ /* 0x040fe20000000000 */
[----:B0-----:R-:W-:-:S04]  /*0120*/  LOP3.LUT R0, R7, 0x1, RZ, 0xc0, !PT ;  /* 0x0000000107007812 */ /* 0x001fc800078ec0ff */
[----:B-1----:R-:W-:-:S04]  /*0130*/  ISETP.GE.AND P0, PT, R4, UR5, PT ;  /* 0x0000000504007c0c */ /* 0x002fc8000bf06270 */
[----:B------:R-:W-:-:S04]  /*0140*/  ISETP.EQ.U32.OR P0, PT, R0, 0x1, P0 ;  /* 0x000000010000780c */ /* 0x000fc80000702470 */
[----:B------:R-:W-:-:S13]  /*0150*/  ISETP.NE.OR P0, PT, RZ, UR4, P0 ;  /* 0x00000004ff007c0c */ /* 0x000fda0008705670 */
[----:B------:R-:W-:Y:S05]  /*0160*/  @P0 BRA `(.L_x_3) ;  /* 0x0000000000480947 */ /* 0x000fea0003800000 */
[----:B------:R-:W-:Y:S04]  /*0170*/  LDS R0, [R5] ;  /* 0x0000000005007984 */ /* 0x000fe80000000800 */
[----:B------:R-:W0:Y:S02]  /*0180*/  LDS R4, [R5+0x4] ;  /* 0x0000040005047984 */ /* 0x000e240000000800 */
[----:B0-----:R-:W-:-:S13]  /*0190*/  ISETP.GT.AND P0, PT, R0, R4, PT ;  /* 0x000000040000720c */ /* 0x001fda0003f04270 */
[----:B------:R-:W-:Y:S05]  /*01a0*/  @!P0 BRA `(.L_x_3) ;  /* 0x0000000000388947 */ /* 0x000fea0003800000 */
[----:B------:R0:W-:Y:S04]  /*01b0*/  STS [R5], R4 ;  /* 0x0000000405007388 */ /* 0x0001e80000000800 */
[----:B------:R0:W-:Y:S01]  /*01c0*/  STS [R5+0x4], R0 ;  /* 0x0000040005007388 */ /* 0x0001e20000000800 */
[----:B------:R-:W-:Y:S05]  /*01d0*/  BRA `(.L_x_3) ;  /* 0x00000000002c7947 */ /* 0x000fea0003800000 */
.L_x_2:
[----:B------:R-:W1:Y:S01]  /*01e0*/  LDCU UR4, c[0x0][0x38c] ;  /* 0x00007180ff0477ac */ /* 0x000e620008000800 */
[C---:B0-----:R-:W-:Y:S01]  /*01f0*/  VIADD R0, R7.reuse, 0x1 ;  /* 0x0000000107007836 */ /* 0x041fe20000000000 */
[----:B------:R-:W-:-:S04]  /*0200*/  LOP3.LUT R7, R7, 0x1, RZ, 0xc0, !PT ;  /* 0x0000000107077812 */ /* 0x000fc800078ec0ff */
[----:B-1----:R-:W-:-:S04]  /*0210*/  ISETP.GE.AND P0, PT, R0, UR4, PT ;  /* 0x0000000400007c0c */ /* 0x002fc8000bf06270 */
[----:B------:R-:W-:-:S13]  /*0220*/  ISETP.NE.U32.OR P0, PT, R7, 0x1, P0 ;  /* 0x000000010700780c */ /* 0x000fda0000705470 */
[----:B------:R-:W-:Y:S05]  /*0230*/  @P0 BRA `(.L_x_3) ;  /* 0x0000000000140947 */ /* 0x000fea0003800000 */
[----:B------:R-:W-:Y:S04]  /*0240*/  LDS R0, [R5] ;  /* 0x0000000005007984 */ /* 0x000fe80000000800 */
[----:B------:R-:W0:Y:S02]  /*0250*/  LDS R4, [R5+0x4] ;  /* 0x0000040005047984 */ /* 0x000e240000000800 */
[----:B0-----:R-:W-:-:S13]  /*0260*/  ISETP.GT.AND P0, PT, R0, R4, PT ;  /* 0x000000040000720c */ /* 0x001fda0003f04270 */
[----:B------:R1:W-:Y:S04]  /*0270*/  @P0 STS [R5], R4 ;  /* 0x0000000405000388 */ /* 0x0003e80000000800 */
[----:B------:R1:W-:Y:S02]  /*0280*/  @P0 STS [R5+0x4], R0 ;  /* 0x0000040005000388 */ /* 0x0003e40000000800 */
.L_x_3:
[----:B------:R-:W-:Y:S05]  /*0290*/  BSYNC.RECONVERGENT B0 ;  /* 0x0000000000007941 */ /* 0x000fea0003800200 */
.L_x_1:
[----:B------:R-:W-:Y:S06]  /*02a0*/  BAR.SYNC.DEFER_BLOCKING 0x0 ;  /* 0x0000000000007b1d */ /* 0x000fec0000010000 */
[----:B01----:R-:W0:Y:S04]  /*02b0*/  LDS R5, [R5] ;  /* 0x0000000005057984 */ /* 0x003e280000000800 */
[----:B0-----:R-:W-:Y:S01]  /*02c0*/  STG.E desc[UR6][R2.64], R5 ;  /* 0x0000000502007986 */ /* 0x001fe2000c101906 */
[----:B------:R-:W-:Y:S05]  /*02d0*/  EXIT ;  /* 0x000000000000794d */ /* 0x000fea0003800000 */
.L_x_4:
        /* <DEDUP_REMOVED lines=10> */
.L_x_18:


//--------------------- .text._Z4testPii          --------------------------
	.section	.text._Z4testPii,"ax",@progbits
	.align	128
        .global         _Z4testPii
        .type           _Z4testPii,@function
        .size           _Z4testPii,(.L_x_19 - _Z4testPii)
        .other          _Z4testPii,@"STO_CUDA_ENTRY STV_DEFAULT"
_Z4testPii:
.text._Z4testPii:
[----:B------:R-:W-:Y:S08]  /*0000*/  LDC R1, c[0x0][0x37c] ;  /* 0x0000df00ff017b82 */ /* 0x000ff00000000800 */
[----:B------:R-:W0:Y:S01]  /*0010*/  LDC R5, c[0x0][0x388] ;  /* 0x0000e200ff057b82 */ /* 0x000e220000000800 */
[----:B------:R-:W0:Y:S07]  /*0020*/  LDCU.64 UR4, c[0x0][0x358] ;  /* 0x00006b00ff0477ac */ /* 0x000e2e0008000a00 */
[----:B------:R-:W0:Y:S02]  /*0030*/  LDC.64 R2, c[0x0][0x380] ;  /* 0x0000e000ff027b82 */ /* 0x000e240000000a00 */
[----:B0-----:R-:W-:Y:S01]  /*0040*/  STG.E desc[UR4][R2.64], R5 ;  /* 0x0000000502007986 */ /* 0x001fe2000c101904 */
[----:B------:R-:W-:Y:S05]  /*0050*/  EXIT ;  /* 0x000000000000794d */ /* 0x000fea0003800000 */
.L_x_5:
        /* <DEDUP_REMOVED lines=10> */
.L_x_19:


//--------------------- .text._Z16swap_half_sharedPii --------------------------
	.section	.text._Z16swap_half_sharedPii,"ax",@progbits
	.align	128
        .global         _Z16swap_half_sharedPii
        .type           _Z16swap_half_sharedPii,@function
        .size           _Z16swap_half_sharedPii,(.L_x_20 - _Z16swap_half_sharedPii)
        .other          _Z16swap_half_sharedPii,@"STO_CUDA_ENTRY STV_DEFAULT"
_Z16swap_half_sharedPii:
.text._Z16swap_half_sharedPii:
[----:B------:R-:W-:Y:S01]  /*0000*/  LDC R1, c[0x0][0x37c] ;  /* 0x0000df00ff017b82 */ /* 0x000fe20000000800 */
[----:B------:R-:W0:Y:S01]  /*0010*/  S2R R11, SR_TID.X ;  /* 0x00000000000b7919 */ /* 0x000e220000002100 */
[----:B------:R-:W1:Y:S01]  /*0020*/  LDCU UR5, c[0x0][0x388] ;  /* 0x00007100ff0577ac */ /* 0x000e620008000800 */
[----:B------:R-:W2:Y:S01]  /*0030*/  LDCU.64 UR8, c[0x0][0x380] ;  /* 0x00007000ff0877ac */ /* 0x000ea20008000a00 */
[----:B------:R-:W3:Y:S01]  /*0040*/  LDCU.64 UR6, c[0x0][0x358] ;  /* 0x00006b00ff0677ac */ /* 0x000ee20008000a00 */
[----:B-1----:R-:W-:-:S04]  /*0050*/  ULEA.HI UR4, UR5, UR5, URZ, 0x1 ;  /* 0x0000000505047291 */ /* 0x002fc8000f8f08ff */
[----:B------:R-:W-:-:S06]  /*0060*/  USHF.R.S32.HI UR4, URZ, 0x1, UR4 ;  /* 0x00000001ff047899 */ /* 0x000fcc0008011404 */
[----:B0-----:R-:W-:-:S13]  /*0070*/  ISETP.GE.U32.AND P0, PT, R11, UR4, PT ;  /* 0x000000040b007c0c */ /* 0x001fda000bf06070 */
[----:B------:R-:W-:-:S05]  /*0080*/  @P0 VIADD R0, R11, -UR4 ;  /* 0x800000040b000c36 */ /* 0x000fca0008000000 */
[----:B------:R-:W-:-:S05]  /*0090*/  @P0 LOP3.LUT R0, RZ, R0, RZ, 0x33, !PT ;  /* 0x00000000ff000212 */ /* 0x000fca00078e33ff */
[----:B------:R-:W-:-:S05]  /*00a0*/  @P0 VIADD R2, R0, UR5 ;  /* 0x0000000500020c36 */ /* 0x000fca0008000000 */
[----:B------:R-:W-:Y:S01]  /*00b0*/  @P0 SHF.R.S32.HI R3, RZ, 0x1f, R2 ;  /* 0x0000001fff030819 */ /* 0x000fe20000011402 */
[----:B------:R-:W-:Y:S02]  /*00c0*/  @!P0 IMAD.MOV.U32 R2, RZ, RZ, R11 ;  /* 0x000000ffff028224 */ /* 0x000fe400078e000b */
[----:B------:R-:W-:-:S03]  /*00d0*/  @!P0 IMAD.MOV.U32 R3, RZ, RZ, RZ ;  /* 0x000000ffff038224 */ /* 0x000fc600078e00ff */
[----:B--2---:R-:W-:-:S04]  /*00e0*/  LEA R4, P0, R2, UR8, 0x2 ;  /* 0x0000000802047c11 */ /* 0x004fc8000f8010ff */
[----:B------:R-:W-:Y:S01]  /*00f0*/  LEA.HI.X R5, R2, UR9, R3, 0x2, P0 ;  /* 0x0000000902057c11 */ /* 0x000fe200080f1403 */
[----:B------:R-:W0:Y:S04]  /*0100*/  S2UR UR5, SR_CgaCtaId ;  /* 0x00000000000579c3 */ /* 0x000e280000008800 */
[----:B---3--:R-:W2:Y:S01]  /*0110*/  LDG.E R4, desc[UR6][R4.64] ;  /* 0x0000000604047981 */ /* 0x008ea2000c1e1900 */
[----:B------:R-:W-:-:S03]  /*0120*/  UMOV UR4, 0x400 ;  /* 0x0000040000047882 */ /* 0x000fc60000000000 */
[----:B------:R-:W1:Y:S01]  /*0130*/  LDC.64 R2, c[0x0][0x380] ;  /* 0x0000e000ff027b82 */ /* 0x000e620000000a00 */
[----:B0-----:R-:W-:-:S06]  /*0140*/  ULEA UR4, UR5, UR4, 0x18 ;  /* 0x0000000405047291 */ /* 0x001fcc000f8ec0ff */
[C---:B------:R-:W-:Y:S01]  /*0150*/  LEA R7, R11.reuse, UR4, 0x2 ;  /* 0x000000040b077c11 */ /* 0x040fe2000f8e10ff */
[----:B-1----:R-:W-:-:S04]  /*0160*/  IMAD.WIDE.U32 R2, R11, 0x4, R2 ;  /* 0x000000040b027825 */ /* 0x002fc800078e0002 */
[----:B--2---:R-:W-:Y:S01]  /*0170*/  STS [R7], R4 ;  /* 0x0000000407007388 */ /* 0x004fe20000000800 */
[----:B------:R-:W-:Y:S06]  /*0180*/  BAR.SYNC.DEFER_BLOCKING 0x0 ;  /* 0x0000000000007b1d */ /* 0x000fec0000010000 */
[----:B------:R-:W0:Y:S04]  /*0190*/  LDS R9, [R7] ;  /* 0x0000000007097984 */ /* 0x000e280000000800 */
[----:B0-----:R-:W-:Y:S01]  /*01a0*/  STG.E desc[UR6][R2.64], R9 ;  /* 0x0000000902007986 */ /* 0x001fe2000c101906 */
[----:B------:R-:W-:Y:S05]  /*01b0*/  EXIT ;  /* 0x000000000000794d */ /* 0x000fea0003800000 */
.L_x_6:
        /* <DEDUP_REMOVED lines=12> */
.L_x_20:


//--------------------- .text._Z9swap_halfPii     --------------------------
	.section	.text._Z9swap_halfPii,"ax",@progbits
	.align	128
        .global         _Z9swap_halfPii
        .type           _Z9swap_halfPii,@function
        .size           _Z9swap_halfPii,(.L_x_21 - _Z9swap_halfPii)
        .other          _Z9swap_halfPii,@"STO_CUDA_ENTRY STV_DEFAULT"
_Z9swap_halfPii:
.text._Z9swap_halfPii:
[----:B------:R-:W-:Y:S08]  /*0000*/  LDC R1, c[0x0][0x37c] ;  /* 0x0000df00ff017b82 */ /* 0x000ff00000000800 */
[----:B------:R-:W0:Y:S02]  /*0010*/  LDC R7, c[0x0][0x388] ;  /* 0x0000e200ff077b82 */ /* 0x000e240000000800 */
[C---:B0-----:R-:W-:Y:S01]  /*0020*/  LEA.HI R0, R7.reuse, R7, RZ, 0x1 ;  /* 0x0000000707007211 */ /* 0x041fe200078f08ff */
[----:B------:R-:W-:-:S03]  /*0030*/  VIADD R5, R7, 0xffffffff ;  /* 0xffffffff07057836 */ /* 0x000fc60000000000 */
[----:B------:R-:W-:-:S04]  /*0040*/  SHF.R.S32.HI R2, RZ, 0x1, R0 ;  /* 0x00000001ff027819 */ /* 0x000fc80000011400 */
[----:B------:R-:W-:-:S13]  /*0050*/  ISETP.GE.AND P0, PT, R2, R5, PT ;  /* 0x000000050200720c */ /* 0x000fda0003f06270 */
[----:B------:R-:W-:Y:S05]  /*0060*/  @P0 EXIT ;  /* 0x000000000000094d */ /* 0x000fea0003800000 */
[----:B------:R-:W-:Y:S01]  /*0070*/  VIADD R0, R2, 0x1 ;  /* 0x0000000102007836 */ /* 0x000fe20000000000 */
[----:B------:R-:W-:Y:S01]  /*0080*/  LOP3.LUT R3, RZ, R2, RZ, 0x33, !PT ;  /* 0x00000002ff037212 */ /* 0x000fe200078e33ff */
[----:B------:R-:W0:Y:S03]  /*0090*/  LDCU.64 UR4, c[0x0][0x358] ;  /* 0x00006b00ff0477ac */ /* 0x000e260008000a00 */
[----:B------:R-:W-:-:S05]  /*00a0*/  VIADDMNMX R0, R7, 0xfffffffe, R0, !PT ;  /* 0xfffffffe07007846 */ /* 0x000fca0007800100 */
[----:B------:R-:W-:-:S04]  /*00b0*/  IMAD.IADD R0, R0, 0x1, R3 ;  /* 0x0000000100007824 */ /* 0x000fc800078e0203 */
[C---:B------:R-:W-:Y:S01]  /*00c0*/  VIADD R3, R0.reuse, 0xffffffff ;  /* 0xffffffff00037836 */ /* 0x040fe20000000000 */
[----:B------:R-:W-:-:S13]  /*00d0*/  ISETP.NE.AND P0, PT, R0, RZ, PT ;  /* 0x000000ff0000720c */ /* 0x000fda0003f05270 */
[----:B------:R-:W-:-:S04]  /*00e0*/  @!P0 IADD3 R3, PT, PT, R0, RZ, RZ ;  /* 0x000000ff00038210 */ /* 0x000fc80007ffe0ff */
[----:B------:R-:W-:-:S05]  /*00f0*/  SHF.R.U32.HI R3, RZ, 0x1, R3 ;  /* 0x00000001ff037819 */ /* 0x000fca0000011603 */
[----:B------:R-:W-:Y:S02]  /*0100*/  VIADD R0, R3, 0x1 ;  /* 0x0000000103007836 */ /* 0x000fe40000000000 */
[----:B------:R-:W-:-:S04]  /*0110*/  @!P0 IMAD.MOV R0, RZ, RZ, R3 ;  /* 0x000000ffff008224 */ /* 0x000fc800078e0203 */
[C---:B------:R-:W-:Y:S01]  /*0120*/  VIADD R3, R0.reuse, 0x1 ;  /* 0x0000000100037836 */ /* 0x040fe20000000000 */
[----:B------:R-:W-:Y:S02]  /*0130*/  ISETP.GE.U32.AND P0, PT, R0, 0xf, PT ;  /* 0x0000000f0000780c */ /* 0x000fe40003f06070 */
[----:B------:R-:W-:Y:S02]  /*0140*/  MOV R0, R5 ;  /* 0x0000000500007202 */ /* 0x000fe40000000f00 */
[----:B------:R-:W-:-:S09]  /*0150*/  LOP3.LUT R14, R3, 0xf, RZ, 0xc0, !PT ;  /* 0x0000000f030e7812 */ /* 0x000fd200078ec0ff */
[----:B0-----:R-:W-:Y:S05]  /*0160*/  @!P0 BRA `(.L_x_7) ;  /* 0x0000000400448947 */ /* 0x001fea0003800000 */
[----:B------:R-:W0:Y:S01]  /*0170*/  LDC.64 R6, c[0x0][0x380] ;  /* 0x0000e000ff067b82 */ /* 0x000e220000000a00 */
[----:B------:R-:W-:-:S05]  /*0180*/  LOP3.LUT R13, R3, 0xfffffff0, RZ, 0xc0, !PT ;  /* 0xfffffff0030d7812 */ /* 0x000fca00078ec0ff */
[----:B------:R-:W-:Y:S02]  /*0190*/  IMAD.MOV R13, RZ, RZ, -R13 ;  /* 0x000000ffff0d7224 */ /* 0x000fe400078e0a0d */
[----:B------:R-:W1:Y:S01]  /*01a0*/  LDC R12, c[0x0][0x388] ;  /* 0x0000e200ff0c7b82 */ /* 0x000e620000000800 */
[C---:B0-----:R-:W-:Y:S02]  /*01b0*/  IADD3 R4, P0, PT, R6.reuse, 0x20, RZ ;  /* 0x0000002006047810 */ /* 0x041fe40007f1e0ff */
[----:B------:R-:W-:-:S03]  /*01c0*/  IADD3 R6, P1, PT, R6, -0x1c, RZ ;  /* 0xffffffe406067810 */ /* 0x000fc60007f3e0ff */
[----:B------:R-:W-:Y:S01]  /*01d0*/  IMAD.X R5, RZ, RZ, R7, P0 ;  /* 0x000000ffff057224 */ /* 0x000fe200000e0607 */
[----:B------:R-:W-:-:S09]  /*01e0*/  IADD3.X R7, PT, PT, R7, -0x1, RZ, P1, !PT ;  /* 0xffffffff07077810 */ /* 0x000fd20000ffe4ff */
.L_x_8:
[----:B---3--:R-:W-:-:S04]  /*01f0*/  IMAD.WIDE R10, R0, 0x4, R6 ;  /* 0x00000004000a7825 */ /* 0x008fc800078e0206 */
[----:B------:R-:W-:Y:S01]  /*0200*/  IMAD.WIDE R8, R2, 0x4, R4 ;  /* 0x0000000402087825 */ /* 0x000fe200078e0204 */
[----:B------:R-:W2:Y:S04]  /*0210*/  LDG.E R17, desc[UR4][R10.64+0x1c] ;  /* 0x00001c040a117981 */ /* 0x000ea8000c1e1900 */
[----:B------:R-:W3:Y:S04]  /*0220*/  LDG.E R15, desc[UR4][R8.64+-0x20] ;  /* 0xffffe004080f7981 */ /* 0x000ee8000c1e1900 */
[----:B--2---:R0:W-:Y:S04]  /*0230*/  STG.E desc[UR4][R8.64+-0x20], R17 ;  /* 0xffffe01108007986 */ /* 0x0041e8000c101904 */
[----:B---3--:R2:W-:Y:S04]  /*0240*/  STG.E desc[UR4][R10.64+0x1c], R15 ;  /* 0x00001c0f0a007986 */ /* 0x0085e8000c101904 */
[----:B------:R-:W3:Y:S04]  /*0250*/  LDG.E R21, desc[UR4][R10.64+0x18] ;  /* 0x000018040a157981 */ /* 0x000ee8000c1e1900 */
[----:B------:R-:W4:Y:S04]  /*0260*/  LDG.E R19, desc[UR4][R8.64+-0x1c] ;  /* 0xffffe40408137981 */ /* 0x000f28000c1e1900 */
[----:B---3--:R3:W-:Y:S04]  /*0270*/  STG.E desc[UR4][R8.64+-0x1c], R21 ;  /* 0xffffe41508007986 */ /* 0x0087e8000c101904 */
[----:B----4-:R4:W-:Y:S04]  /*0280*/  STG.E desc[UR4][R10.64+0x18], R19 ;  /* 0x000018130a007986 */ /* 0x0109e8000c101904 */
[----:B------:R-:W5:Y:S04]  /*0290*/  LDG.E R25, desc[UR4][R10.64+0x14] ;  /* 0x000014040a197981 */ /* 0x000f68000c1e1900 */
[----:B------:R-:W2:Y:S04]  /*02a0*/  LDG.E R23, desc[UR4][R8.64+-0x18] ;  /* 0xffffe80408177981 */ /* 0x000ea8000c1e1900 */
[----:B-----5:R5:W-:Y:S04]  /*02b0*/  STG.E desc[UR4][R8.64+-0x18], R25 ;  /* 0xffffe81908007986 */ /* 0x020be8000c101904 */
[----:B--2---:R2:W-:Y:S04]  /*02c0*/  STG.E desc[UR4][R10.64+0x14], R23 ;  /* 0x000014170a007986 */ /* 0x0045e8000c101904 */
[----:B------:R-:W3:Y:S04]  /*02d0*/  LDG.E R27, desc[UR4][R10.64+0x10] ;  /* 0x000010040a1b7981 */ /* 0x000ee8000c1e1900 */
[----:B0-----:R-:W4:Y:S04]  /*02e0*/  LDG.E R17, desc[UR4][R8.64+-0x14] ;  /* 0xffffec0408117981 */ /* 0x001f28000c1e1900 */
[----:B---3--:R0:W-:Y:S04]  /*02f0*/  STG.E desc[UR4][R8.64+-0x14], R27 ;  /* 0xffffec1b08007986 */ /* 0x0081e8000c101904 */
[----:B----4-:R3:W-:Y:S04]  /*0300*/  STG.E desc[UR4][R10.64+0x10], R17 ;  /* 0x000010110a007986 */ /* 0x0107e8000c101904 */
[----:B------:R-:W4:Y:S04]  /*0310*/  LDG.E R29, desc[UR4][R10.64+0xc] ;  /* 0x00000c040a1d7981 */ /* 0x000f28000c1e1900 */
[----:B------:R-:W5:Y:S04]  /*0320*/  LDG.E R15, desc[UR4][R8.64+-0x10] ;  /* 0xfffff004080f7981 */ /* 0x000f68000c1e1900 */
[----:B----4-:R4:W-:Y:S04]  /*0330*/  STG.E desc[UR4][R8.64+-0x10], R29 ;  /* 0xfffff01d08007986 */ /* 0x0109e8000c101904 */
[----:B-----5:R5:W-:Y:S04]  /*0340*/  STG.E desc[UR4][R10.64+0xc], R15 ;  /* 0x00000c0f0a007986 */ /* 0x020be8000c101904 */
[----:B------:R-:W2:Y:S04]  /*0350*/  LDG.E R21, desc[UR4][R10.64+0x8] ;  /* 0x000008040a157981 */ /* 0x000ea8000c1e1900 */
[----:B------:R-:W3:Y:S04]  /*0360*/  LDG.E R19, desc[UR4][R8.64+-0xc] ;  /* 0xfffff40408137981 */ /* 0x000ee8000c1e1900 */
[----:B--2---:R2:W-:Y:S04]  /*0370*/  STG.E desc[UR4][R8.64+-0xc], R21 ;  /* 0xfffff41508007986 */ /* 0x0045e8000c101904 */
[----:B---3--:R3:W-:Y:S04]  /*0380*/  STG.E desc[UR4][R10.64+0x8], R19 ;  /* 0x000008130a007986 */ /* 0x0087e8000c101904 */
[----:B------:R-:W4:Y:S04]  /*0390*/  LDG.E R25, desc[UR4][R10.64+0x4] ;  /* 0x000004040a197981 */ /* 0x000f28000c1e1900 */
[----:B------:R-:W5:Y:S04]  /*03a0*/  LDG.E R23, desc[UR4][R8.64+-0x8] ;  /* 0xfffff80408177981 */ /* 0x000f68000c1e1900 */
[----:B----4-:R4:W-:Y:S04]  /*03b0*/  STG.E desc[UR4][R8.64+-0x8], R25 ;  /* 0xfffff81908007986 */ /* 0x0109e8000c101904 */
[----:B-----5:R5:W-:Y:S04]  /*03c0*/  STG.E desc[UR4][R10.64+0x4], R23 ;  /* 0x000004170a007986 */ /* 0x020be8000c101904 */
[----:B0-----:R-:W2:Y:S04]  /*03d0*/  LDG.E R27, desc[UR4][R10.64] ;  /* 0x000000040a1b7981 */ /* 0x001ea8000c1e1900 */
        /* <DEDUP_REMOVED lines=12> */
[----:B------:R-:W4:Y:S04]  /*04a0*/  LDG.E R23, desc[UR4][R8.64+0x8] ;  /* 0x0000080408177981 */ /* 0x000f28000c1e1900 */
[----:B---3--:R3:W-:Y:S04]  /*04b0*/  STG.E desc[UR4][R8.64+0x8], R25 ;  /* 0x0000081908007986 */ /* 0x0087e8000c101904 */
[----:B----4-:R4:W-:Y:S04]  /*04c0*/  STG.E desc[UR4][R10.64+-0xc], R23 ;  /* 0xfffff4170a007986 */ /* 0x0109e8000c101904 */
[----:B0-----:R-:W5:Y:S04]  /*04d0*/  LDG.E R27, desc[UR4][R10.64+-0x10] ;  /* 0xfffff0040a1b7981 */ /* 0x001f68000c1e1900 */
[----:B------:R-:W2:Y:S04]  /*04e0*/  LDG.E R17, desc[UR4][R8.64+0xc] ;  /* 0x00000c0408117981 */ /* 0x000ea8000c1e1900 */
[----:B-----5:R0:W-:Y:S04]  /*04f0*/  STG.E desc[UR4][R8.64+0xc], R27 ;  /* 0x00000c1b08007986 */ /* 0x0201e8000c101904 */
[----:B--2---:R2:W-:Y:S04]  /*0500*/  STG.E desc[UR4][R10.64+-0x10], R17 ;  /* 0xfffff0110a007986 */ /* 0x0045e8000c101904 */
[----:B------:R-:W5:Y:S04]  /*0510*/  LDG.E R29, desc[UR4][R10.64+-0x14] ;  /* 0xffffec040a1d7981 */ /* 0x000f68000c1e1900 */
[----:B------:R-:W3:Y:S04]  /*0520*/  LDG.E R15, desc[UR4][R8.64+0x10] ;  /* 0x00001004080f7981 */ /* 0x000ee8000c1e1900 */
[----:B-----5:R0:W-:Y:S04]  /*0530*/  STG.E desc[UR4][R8.64+0x10], R29 ;  /* 0x0000101d08007986 */ /* 0x0201e8000c101904 */
[----:B---3--:R3:W-:Y:S04]  /*0540*/  STG.E desc[UR4][R10.64+-0x14], R15 ;  /* 0xffffec0f0a007986 */ /* 0x0087e8000c101904 */
[----:B------:R-:W5:Y:S04]  /*0550*/  LDG.E R21, desc[UR4][R10.64+-0x18] ;  /* 0xffffe8040a157981 */ /* 0x000f68000c1e1900 */
[----:B------:R-:W4:Y:S04]  /*0560*/  LDG.E R19, desc[UR4][R8.64+0x14] ;  /* 0x0000140408137981 */ /* 0x000f28000c1e1900 */
[----:B-----5:R3:W-:Y:S04]  /*0570*/  STG.E desc[UR4][R8.64+0x14], R21 ;  /* 0x0000141508007986 */ /* 0x0207e8000c101904 */
[----:B----4-:R3:W-:Y:S04]  /*0580*/  STG.E desc[UR4][R10.64+-0x18], R19 ;  /* 0xffffe8130a007986 */ /* 0x0107e8000c101904 */
[----:B------:R-:W4:Y:S04]  /*0590*/  LDG.E R25, desc[UR4][R10.64+-0x1c] ;  /* 0xffffe4040a197981 */ /* 0x000f28000c1e1900 */
[----:B------:R-:W5:Y:S01]  /*05a0*/  LDG.E R23, desc[UR4][R8.64+0x18] ;  /* 0x0000180408177981 */ /* 0x000f62000c1e1900 */
[----:B------:R-:W-:-:S05]  /*05b0*/  VIADD R13, R13, 0x10 ;  /* 0x000000100d0d7836 */ /* 0x000fca0000000000 */
[----:B------:R-:W-:Y:S01]  /*05c0*/  ISETP.NE.AND P0, PT, R13, RZ, PT ;  /* 0x000000ff0d00720c */ /* 0x000fe20003f05270 */
[----:B----4-:R3:W-:Y:S04]  /*05d0*/  STG.E desc[UR4][R8.64+0x18], R25 ;  /* 0x0000181908007986 */ /* 0x0107e8000c101904 */
[----:B-----5:R3:W-:Y:S04]  /*05e0*/  STG.E desc[UR4][R10.64+-0x1c], R23 ;  /* 0xffffe4170a007986 */ /* 0x0207e8000c101904 */
[----:B0-----:R-:W4:Y:S04]  /*05f0*/  LDG.E R27, desc[UR4][R10.64+-0x20] ;  /* 0xffffe0040a1b7981 */ /* 0x001f28000c1e1900 */
[----:B--2---:R-:W2:Y:S01]  /*0600*/  LDG.E R17, desc[UR4][R8.64+0x1c] ;  /* 0x00001c0408117981 */ /* 0x004ea2000c1e1900 */
[----:B-1----:R-:W-:Y:S01]  /*0610*/  IADD3 R12, PT, PT, R12, -0x10, RZ ;  /* 0xfffffff00c0c7810 */ /* 0x002fe20007ffe0ff */
[----:B------:R-:W-:-:S02]  /*0620*/  VIADD R2, R2, 0x10 ;  /* 0x0000001002027836 */ /* 0x000fc40000000000 */
[----:B------:R-:W-:Y:S01]  /*0630*/  VIADD R0, R0, 0xfffffff0 ;  /* 0xfffffff000007836 */ /* 0x000fe20000000000 */
[----:B----4-:R3:W-:Y:S04]  /*0640*/  STG.E desc[UR4][R8.64+0x1c], R27 ;  /* 0x00001c1b08007986 */ /* 0x0107e8000c101904 */
[----:B--2---:R3:W-:Y:S01]  /*0650*/  STG.E desc[UR4][R10.64+-0x20], R17 ;  /* 0xffffe0110a007986 */ /* 0x0047e2000c101904 */
[----:B------:R-:W-:Y:S05]  /*0660*/  @P0 BRA `(.L_x_8) ;  /* 0xfffffff800e00947 */ /* 0x000fea000383ffff */
[----:B------:R-:W-:-:S07]  /*0670*/  VIADD R0, R12, 0xffffffff ;  /* 0xffffffff0c007836 */ /* 0x000fce0000000000 */
.L_x_7:
[----:B------:R-:W-:-:S13]  /*0680*/  ISETP.NE.AND P0, PT, R14, RZ, PT ;  /* 0x000000ff0e00720c */ /* 0x000fda0003f05270 */
[----:B------:R-:W-:Y:S05]  /*0690*/  @!P0 EXIT ;  /* 0x000000000000894d */ /* 0x000fea0003800000 */
[----:B------:R-:W-:Y:S02]  /*06a0*/  ISETP.GE.U32.AND P0, PT, R14, 0x8, PT ;  /* 0x000000080e00780c */ /* 0x000fe40003f06070 */
[----:B---3--:R-:W-:-:S04]  /*06b0*/  LOP3.LUT R8, R3, 0x7, RZ, 0xc0, !PT ;  /* 0x0000000703087812 */ /* 0x008fc800078ec0ff */
[----:B------:R-:W-:-:S07]  /*06c0*/  ISETP.NE.AND P1, PT, R8, RZ, PT ;  /* 0x000000ff0800720c */ /* 0x000fce0003f25270 */
[----:B------:R-:W-:Y:S06]  /*06d0*/  @!P0 BRA `(.L_x_9) ;  /* 0x0000000000948947 */ /* 0x000fec0003800000 */
[----:B------:R-:W0:Y:S02]  /*06e0*/  LDC.64 R6, c[0x0][0x380] ;  /* 0x0000e000ff067b82 */ /* 0x000e240000000a00 */
[----:B0-----:R-:W-:-:S04]  /*06f0*/  IMAD.WIDE R4, R0, 0x4, R6 ;  /* 0x0000000400047825 */ /* 0x001fc800078e0206 */
[C---:B------:R-:W-:Y:S01]  /*0700*/  IMAD.WIDE R6, R2.reuse, 0x4, R6 ;  /* 0x0000000402067825 */ /* 0x040fe200078e0206 */
[----:B------:R-:W2:Y:S04]  /*0710*/  LDG.E R11, desc[UR4][R4.64] ;  /* 0x00000004040b7981 */ /* 0x000ea8000c1e1900 */
[----:B------:R-:W3:Y:S04]  /*0720*/  LDG.E R9, desc[UR4][R6.64] ;  /* 0x0000000406097981 */ /* 0x000ee8000c1e1900 */
[----:B--2---:R0:W-:Y:S04]  /*0730*/  STG.E desc[UR4][R6.64], R11 ;  /* 0x0000000b06007986 */ /* 0x0041e8000c101904 */
[----:B---3--:R1:W-:Y:S04]  /*0740*/  STG.E desc[UR4][R4.64], R9 ;  /* 0x0000000904007986 */ /* 0x0083e8000c101904 */
        /* <DEDUP_REMOVED lines=8> */
[----:B------:R-:W2:Y:S04]  /*07d0*/  LDG.E R21, desc[UR4][R4.64+-0xc] ;  /* 0xfffff40404157981 */ /* 0x000ea8000c1e1900 */
[----:B0-----:R-:W3:Y:S04]  /*07e0*/  LDG.E R11, desc[UR4][R6.64+0xc] ;  /* 0x00000c04060b7981 */ /* 0x001ee8000c1e1900 */
[----:B--2---:R0:W-:Y:S04]  /*07f0*/  STG.E desc[UR4][R6.64+0xc], R21 ;  /* 0x00000c1506007986 */ /* 0x0041e8000c101904 */
[----:B---3--:R2:W-:Y:S04]  /*0800*/  STG.E desc[UR4][R4.64+-0xc], R11 ;  /* 0xfffff40b04007986 */ /* 0x0085e8000c101904 */
[----:B------:R-:W3:Y:S04]  /*0810*/  LDG.E R23, desc[UR4][R4.64+-0x10] ;  /* 0xfffff00404177981 */ /* 0x000ee8000c1e1900 */
[----:B-1----:R-:W4:Y:S04]  /*0820*/  LDG.E R9, desc[UR4][R6.64+0x10] ;  /* 0x0000100406097981 */ /* 0x002f28000c1e1900 */
[----:B---3--:R1:W-:Y:S04]  /*0830*/  STG.E desc[UR4][R6.64+0x10], R23 ;  /* 0x0000101706007986 */ /* 0x0083e8000c101904 */
[----:B----4-:R1:W-:Y:S04]  /*0840*/  STG.E desc[UR4][R4.64+-0x10], R9 ;  /* 0xfffff00904007986 */ /* 0x0103e8000c101904 */
[----:B------:R-:W3:Y:S04]  /*0850*/  LDG.E R15, desc[UR4][R4.64+-0x14] ;  /* 0xffffec04040f7981 */ /* 0x000ee8000c1e1900 */
[----:B------:R-:W4:Y:S04]  /*0860*/  LDG.E R13, desc[UR4][R6.64+0x14] ;  /* 0x00001404060d7981 */ /* 0x000f28000c1e1900 */
[----:B---3--:R1:W-:Y:S04]  /*0870*/  STG.E desc[UR4][R6.64+0x14], R15 ;  /* 0x0000140f06007986 */ /* 0x0083e8000c101904 */
[----:B----4-:R1:W-:Y:S04]  /*0880*/  STG.E desc[UR4][R4.64+-0x14], R13 ;  /* 0xffffec0d04007986 */ /* 0x0103e8000c101904 */
[----:B------:R-:W3:Y:S04]  /*0890*/  LDG.E R19, desc[UR4][R4.64+-0x18] ;  /* 0xffffe80404137981 */ /* 0x000ee8000c1e1900 */
[----:B-----5:R-:W4:Y:S04]  /*08a0*/  LDG.E R17, desc[UR4][R6.64+0x18] ;  /* 0x0000180406117981 */ /* 0x020f28000c1e1900 */
[----:B---3--:R1:W-:Y:S04]  /*08b0*/  STG.E desc[UR4][R6.64+0x18], R19 ;  /* 0x0000181306007986 */ /* 0x0083e8000c101904 */
[----:B----4-:R1:W-:Y:S04]  /*08c0*/  STG.E desc[UR4][R4.64+-0x18], R17 ;  /* 0xffffe81104007986 */ /* 0x0103e8000c101904 */
[----:B0-----:R-:W3:Y:S04]  /*08d0*/  LDG.E R21, desc[UR4][R4.64+-0x1c] ;  /* 0xffffe40404157981 */ /* 0x001ee8000c1e1900 */
[----:B--2---:R-:W2:Y:S01]  /*08e0*/  LDG.E R11, desc[UR4][R6.64+0x1c] ;  /* 0x00001c04060b7981 */ /* 0x004ea2000c1e1900 */
[----:B------:R-:W-:Y:S01]  /*08f0*/  IADD3 R2, PT, PT, R2, 0x8, RZ ;  /* 0x0000000802027810 */ /* 0x000fe20007ffe0ff */
[----:B------:R-:W-:-:S02]  /*0900*/  VIADD R0, R0, 0xfffffff8 ;  /* 0xfffffff800007836 */ /* 0x000fc40000000000 */
[----:B---3--:R1:W-:Y:S04]  /*0910*/  STG.E desc[UR4][R6.64+0x1c], R21 ;  /* 0x00001c1506007986 */ /* 0x0083e8000c101904 */
[----:B--2---:R1:W-:Y:S02]  /*0920*/  STG.E desc[UR4][R4.64+-0x1c], R11 ;  /* 0xffffe40b04007986 */ /* 0x0043e4000c101904 */
.L_x_9:
[----:B------:R-:W-:Y:S05]  /*0930*/  @!P1 EXIT ;  /* 0x000000000000994d */ /* 0x000fea0003800000 */
[----:B------:R-:W-:Y:S02]  /*0940*/  ISETP.GE.U32.AND P0, PT, R8, 0x4, PT ;  /* 0x000000040800780c */ /* 0x000fe40003f06070 */
[----:B------:R-:W-:-:S04]  /*0950*/  LOP3.LUT R10, R3, 0x3, RZ, 0xc0, !PT ;  /* 0x00000003030a7812 */ /* 0x000fc800078ec0ff */
[----:B------:R-:W-:-:S07]  /*0960*/  ISETP.NE.AND P1, PT, R10, RZ, PT ;  /* 0x000000ff0a00720c */ /* 0x000fce0003f25270 */
[----:B------:R-:W-:Y:S06]  /*0970*/  @!P0 BRA `(.L_x_10) ;  /* 0x0000000000548947 */ /* 0x000fec0003800000 */
[----:B-1----:R-:W0:Y:S02]  /*0980*/  LDC.64 R4, c[0x0][0x380] ;  /* 0x0000e000ff047b82 */ /* 0x002e240000000a00 */
[----:B0-----:R-:W-:-:S04]  /*0990*/  IMAD.WIDE R6, R0, 0x4, R4 ;  /* 0x0000000400067825 */ /* 0x001fc800078e0204 */
[C---:B------:R-:W-:Y:S01]  /*09a0*/  IMAD.WIDE R4, R2.reuse, 0x4, R4 ;  /* 0x0000000402047825 */ /* 0x040fe200078e0204 */
        /* <DEDUP_REMOVED lines=8> */
[----:B------:R-:W3:Y:S04]  /*0a30*/  LDG.E R17, desc[UR4][R6.64+-0x8] ;  /* 0xfffff80406117981 */ /* 0x000ee8000c1e1900 */
[----:B------:R-:W4:Y:S04]  /*0a40*/  LDG.E R15, desc[UR4][R4.64+0x8] ;  /* 0x00000804040f7981 */ /* 0x000f28000c1e1900 */
[----:B---3--:R2:W-:Y:S04]  /*0a50*/  STG.E desc[UR4][R4.64+0x8], R17 ;  /* 0x0000081104007986 */ /* 0x0085e8000c101904 */
[----:B----4-:R2:W-:Y:S04]  /*0a60*/  STG.E desc[UR4][R6.64+-0x8], R15 ;  /* 0xfffff80f06007986 */ /* 0x0105e8000c101904 */
[----:B------:R-:W3:Y:S04]  /*0a70*/  LDG.E R19, desc[UR4][R6.64+-0xc] ;  /* 0xfffff40406137981 */ /* 0x000ee8000c1e1900 */
[----:B0-----:R-:W4:Y:S01]  /*0a80*/  LDG.E R9, desc[UR4][R4.64+0xc] ;  /* 0x00000c0404097981 */ /* 0x001f22000c1e1900 */
[----:B------:R-:W-:Y:S01]  /*0a90*/  VIADD R2, R2, 0x4 ;  /* 0x0000000402027836 */ /* 0x000fe20000000000 */
[----:B------:R-:W-:-:S02]  /*0aa0*/  IADD3 R0, PT, PT, R0, -0x4, RZ ;  /* 0xfffffffc00007810 */ /* 0x000fc40007ffe0ff */
[----:B---3--:R2:W-:Y:S04]  /*0ab0*/  STG.E desc[UR4][R4.64+0xc], R19 ;  /* 0x00000c1304007986 */ /* 0x0085e8000c101904 */
[----:B----4-:R2:W-:Y:S02]  /*0ac0*/  STG.E desc[UR4][R6.64+-0xc], R9 ;  /* 0xfffff40906007986 */ /* 0x0105e4000c101904 */
.L_x_10:
[----:B------:R-:W-:Y:S05]  /*0ad0*/  @!P1 EXIT ;  /* 0x000000000000994d */ /* 0x000fea0003800000 */
[----:B-12---:R-:W0:Y:S01]  /*0ae0*/  LDC.64 R8, c[0x0][0x380] ;  /* 0x0000e000ff087b82 */ /* 0x006e220000000a00 */
[----:B------:R-:W-:-:S07]  /*0af0*/  IMAD.MOV R3, RZ, RZ, -R10 ;  /* 0x000000ffff037224 */ /* 0x000fce00078e0a0a */
.L_x_11:
[----:B01----:R-:W-:-:S04]  /*0b00*/  IMAD.WIDE R4, R0, 0x4, R8 ;  /* 0x0000000400047825 */ /* 0x003fc800078e0208 */
[C---:B------:R-:W-:Y:S01]  /*0b10*/  IMAD.WIDE R6, R2.reuse, 0x4, R8 ;  /* 0x0000000402067825 */ /* 0x040fe200078e0208 */
[----:B------:R-:W2:Y:S04]  /*0b20*/  LDG.E R13, desc[UR4][R4.64] ;  /* 0x00000004040d7981 */ /* 0x000ea8000c1e1900 */
[----:B------:R-:W3:Y:S01]  /*0b30*/  LDG.E R11, desc[UR4][R6.64] ;  /* 0x00000004060b7981 */ /* 0x000ee2000c1e1900 */
[----:B------:R-:W-:Y:S01]  /*0b40*/  VIADD R3, R3, 0x1 ;  /* 0x0000000103037836 */ /* 0x000fe20000000000 */
[----:B------:R-:W-:Y:S01]  /*0b50*/  IADD3 R2, PT, PT, R2, 0x1, RZ ;  /* 0x0000000102027810 */ /* 0x000fe20007ffe0ff */
[----:B------:R-:W-:-:S03]  /*0b60*/  VIADD R0, R0, 0xffffffff ;  /* 0xffffffff00007836 */ /* 0x000fc60000000000 */
[----:B------:R-:W-:Y:S01]  /*0b70*/  ISETP.NE.AND P0, PT, R3, RZ, PT ;  /* 0x000000ff0300720c */ /* 0x000fe20003f05270 */
[----:B--2---:R1:W-:Y:S04]  /*0b80*/  STG.E desc[UR4][R6.64], R13 ;  /* 0x0000000d06007986 */ /* 0x0043e8000c101904 */
[----:B---3--:R1:W-:Y:S08]  /*0b90*/  STG.E desc[UR4][R4.64], R11 ;  /* 0x0000000b04007986 */ /* 0x0083f0000c101904 */
[----:B------:R-:W-:Y:S05]  /*0ba0*/  @P0 BRA `(.L_x_11) ;  /* 0xfffffffc00d40947 */ /* 0x000fea000383ffff */
[----:B------:R-:W-:Y:S05]  /*0bb0*/  EXIT ;  /* 0x000000000000794d */ /* 0x000fea0003800000 */
.L_x_12:
        /* <DEDUP_REMOVED lines=12> */
.L_x_21:


//--------------------- .text._Z17bitonic_sort_stepPiiii --------------------------
	.section	.text._Z17bitonic_sort_stepPiiii,"ax",@progbits
	.align	128
        .global         _Z17bitonic_sort_stepPiiii
        .type           _Z17bitonic_sort_stepPiiii,@function
        .size           _Z17bitonic_sort_stepPiiii,(.L_x_22 - _Z17bitonic_sort_stepPiiii)
        .other          _Z17bitonic_sort_stepPiiii,@"STO_CUDA_ENTRY STV_DEFAULT"
_Z17bitonic_sort_stepPiiii:
.text._Z17bitonic_sort_stepPiiii:
[----:B------:R-:W-:Y:S01]  /*0000*/  LDC R1, c[0x0][0x37c] ;  /* 0x0000df00ff017b82 */ /* 0x000fe20000000800 */
[----:B------:R-:W0:Y:S01]  /*0010*/  S2R R9, SR_TID.X ;  /* 0x0000000000097919 */ /* 0x000e220000002100 */
[----:B------:R-:W1:Y:S01]  /*0020*/  LDCU UR8, c[0x0][0x38c] ;  /* 0x00007180ff0877ac */ /* 0x000e620008000800 */
[----:B------:R-:W2:Y:S01]  /*0030*/  LDCU UR5, c[0x0][0x390] ;  /* 0x00007200ff0577ac */ /* 0x000ea20008000800 */
[----:B------:R-:W3:Y:S01]  /*0040*/  LDCU.64 UR6, c[0x0][0x358] ;  /* 0x00006b00ff0677ac */ /* 0x000ee20008000a00 */
[----:B-1----:R-:W-:-:S04]  /*0050*/  ULEA.HI UR4, UR8, UR8, URZ, 0x1 ;  /* 0x0000000808047291 */ /* 0x002fc8000f8f08ff */
[----:B------:R-:W-:-:S06]  /*0060*/  USHF.R.S32.HI UR4, URZ, 0x1, UR4 ;  /* 0x00000001ff047899 */ /* 0x000fcc0008011404 */
[----:B0-----:R-:W-:-:S04]  /*0070*/  ISETP.GE.U32.AND P0, PT, R9, UR4, PT ;  /* 0x0000000409007c0c */ /* 0x001fc8000bf06070 */
[----:B--2---:R-:W-:-:S13]  /*0080*/  ISETP.EQ.OR P0, PT, RZ, UR5, !P0 ;  /* 0x00000005ff007c0c */ /* 0x004fda000c702670 */
[----:B------:R-:W-:Y:S01]  /*0090*/  @!P0 VIADD R0, R9, -UR4 ;  /* 0x8000000409008c36 */ /* 0x000fe20008000000 */
[----:B------:R-:W0:Y:S04]  /*00a0*/  LDCU.64 UR4, c[0x0][0x380] ;  /* 0x00007000ff0477ac */ /* 0x000e280008000a00 */
[----:B------:R-:W-:-:S05]  /*00b0*/  @!P0 LOP3.LUT R0, RZ, R0, RZ, 0x33, !PT ;  /* 0x00000000ff008212 */ /* 0x000fca00078e33ff */
[----:B------:R-:W-:-:S05]  /*00c0*/  @!P0 VIADD R2, R0, UR8 ;  /* 0x0000000800028c36 */ /* 0x000fca0008000000 */
[----:B------:R-:W-:Y:S01]  /*00d0*/  @!P0 SHF.R.S32.HI R3, RZ, 0x1f, R2 ;  /* 0x0000001fff038819 */ /* 0x000fe20000011402 */
[----:B------:R-:W-:Y:S02]  /*00e0*/  @P0 IMAD.MOV.U32 R2, RZ, RZ, R9 ;  /* 0x000000ffff020224 */ /* 0x000fe400078e0009 */
[----:B------:R-:W-:-:S03]  /*00f0*/  @P0 IMAD.MOV.U32 R3, RZ, RZ, RZ ;  /* 0x000000ffff030224 */ /* 0x000fc600078e00ff */
[----:B0-----:R-:W-:-:S04]  /*0100*/  LEA R4, P0, R2, UR4, 0x2 ;  /* 0x0000000402047c11 */ /* 0x001fc8000f8010ff */
[----:B------:R-:W-:-:S05]  /*0110*/  LEA.HI.X R5, R2, UR5, R3, 0x2, P0 ;  /* 0x0000000502057c11 */ /* 0x000fca00080f1403 */
[----:B---3--:R-:W2:Y:S01]  /*0120*/  LDG.E R4, desc[UR6][R4.64] ;  /* 0x0000000604047981 */ /* 0x008ea2000c1e1900 */
[----:B------:R-:W0:Y:S01]  /*0130*/  S2UR UR5, SR_CgaCtaId ;  /* 0x00000000000579c3 */ /* 0x000e220000008800 */
[----:B------:R-:W-:Y:S01]  /*0140*/  UMOV UR4, 0x400 ;  /* 0x0000040000047882 */ /* 0x000fe20000000000 */
[----:B------:R-:W-:Y:S01]  /*0150*/  BSSY.RECONVERGENT B0, `(.L_x_13) ;  /* 0x0000019000007945 */ /* 0x000fe20003800200 */
[----:B0-----:R-:W-:Y:S01]  /*0160*/  ULEA UR4, UR5, UR4, 0x18 ;  /* 0x0000000405047291 */ /* 0x001fe2000f8ec0ff */
[----:B------:R-:W0:Y:S05]  /*0170*/  LDCU UR5, c[0x0][0x388] ;  /* 0x00007100ff0577ac */ /* 0x000e2a0008000800 */
[----:B------:R-:W-:-:S02]  /*0180*/  LEA R7, R9, UR4, 0x2 ;  /* 0x0000000409077c11 */ /* 0x000fc4000f8e10ff */
[----:B0-----:R-:W-:-:S04]  /*0190*/  LOP3.LUT R0, R9, UR5, RZ, 0x3c, !PT ;  /* 0x0000000509007c12 */ /* 0x001fc8000f8e3cff */
[----:B------:R-:W-:Y:S01]  /*01a0*/  ISETP.GT.U32.AND P0, PT, R0, R9, PT ;  /* 0x000000090000720c */ /* 0x000fe20003f04070 */
[----:B--2---:R0:W-:Y:S01]  /*01b0*/  STS [R7], R4 ;  /* 0x0000000407007388 */ /* 0x0041e20000000800 */
[----:B------:R-:W-:Y:S11]  /*01c0*/  BAR.SYNC.DEFER_BLOCKING 0x0 ;  /* 0x0000000000007b1d */ /* 0x000ff60000010000 */
[----:B------:R-:W-:Y:S05]  /*01d0*/  @!P0 BRA `(.L_x_14) ;  /* 0x0000000000408947 */ /* 0x000fea0003800000 */
[----:B------:R-:W-:-:S13]  /*01e0*/  LOP3.LUT P0, RZ, R9, UR8, RZ, 0xc0, !PT ;  /* 0x0000000809ff7c12 */ /* 0x000fda000f80c0ff */
[----:B------:R-:W-:Y:S05]  /*01f0*/  @P0 BRA `(.L_x_15) ;  /* 0x0000000000200947 */ /* 0x000fea0003800000 */
[----:B------:R-:W-:Y:S02]  /*0200*/  LEA R3, R0, UR4, 0x2 ;  /* 0x0000000400037c11 */ /* 0x000fe4000f8e10ff */
[----:B------:R-:W-:Y:S04]  /*0210*/  LDS R0, [R7] ;  /* 0x0000000007007984 */ /* 0x000fe80000000800 */
[----:B------:R-:W1:Y:S02]  /*0220*/  LDS R2, [R3] ;  /* 0x0000000003027984 */ /* 0x000e640000000800 */
[----:B-1----:R-:W-:-:S13]  /*0230*/  ISETP.GT.AND P0, PT, R0, R2, PT ;  /* 0x000000020000720c */ /* 0x002fda0003f04270 */
[----:B------:R-:W-:Y:S05]  /*0240*/  @!P0 BRA `(.L_x_14) ;  /* 0x0000000000248947 */ /* 0x000fea0003800000 */
[----:B------:R1:W-:Y:S04]  /*0250*/  STS [R7], R2 ;  /* 0x0000000207007388 */ /* 0x0003e80000000800 */
[----:B------:R1:W-:Y:S01]  /*0260*/  STS [R3], R0 ;  /* 0x0000000003007388 */ /* 0x0003e20000000800 */
[----:B------:R-:W-:Y:S05]  /*0270*/  BRA `(.L_x_14) ;  /* 0x0000000000187947 */ /* 0x000fea0003800000 */
.L_x_15:
[----:B------:R-:W-:Y:S02]  /*0280*/  LEA R3, R0, UR4, 0x2 ;  /* 0x0000000400037c11 */ /* 0x000fe4000f8e10ff */
[----:B------:R-:W-:Y:S04]  /*0290*/  LDS R0, [R7] ;  /* 0x0000000007007984 */ /* 0x000fe80000000800 */
[----:B------:R-:W1:Y:S02]  /*02a0*/  LDS R2, [R3] ;  /* 0x0000000003027984 */ /* 0x000e640000000800 */
[----:B-1----:R-:W-:-:S13]  /*02b0*/  ISETP.GE.AND P0, PT, R0, R2, PT ;  /* 0x000000020000720c */ /* 0x002fda0003f06270 */
[----:B------:R2:W-:Y:S04]  /*02c0*/  @!P0 STS [R7], R2 ;  /* 0x0000000207008388 */ /* 0x0005e80000000800 */
[----:B------:R2:W-:Y:S02]  /*02d0*/  @!P0 STS [R3], R0 ;  /* 0x0000000003008388 */ /* 0x0005e40000000800 */
.L_x_14:
[----:B------:R-:W-:Y:S05]  /*02e0*/  BSYNC.RECONVERGENT B0 ;  /* 0x0000000000007941 */ /* 0x000fea0003800200 */
.L_x_13:
[----:B------:R-:W-:Y:S08]  /*02f0*/  BAR.SYNC.DEFER_BLOCKING 0x0 ;  /* 0x0000000000007b1d */ /* 0x000ff00000010000 */
[----:B-12---:R-:W1:Y:S01]  /*0300*/  LDC.64 R2, c[0x0][0x380] ;  /* 0x0000e000ff027b82 */ /* 0x006e620000000a00 */
[----:B0-----:R-:W0:Y:S01]  /*0310*/  LDS R7, [R7] ;  /* 0x0000000007077984 */ /* 0x001e220000000800 */
[----:B-1----:R-:W-:-:S05]  /*0320*/  IMAD.WIDE.U32 R2, R9, 0x4, R2 ;  /* 0x0000000409027825 */ /* 0x002fca00078e0002 */
[----:B0-----:R-:W-:Y:S01]  /*0330*/  STG.E desc[UR6][R2.64], R7 ;  /* 0x0000000702007986 */ /* 0x001fe2000c101906 */
[----:B------:R-:W-:Y:S05]  /*0340*/  EXIT ;  /* 0x000000000000794d */ /* 0x000fea0003800000 */
.L_x_16:
        /* <DEDUP_REMOVED lines=11> */
.L_x_22:


//--------------------- .nv.shared.reserved.0     --------------------------
	.section	.nv.shared.reserved.0,"aw",@nobits
	.weak		__nv_reservedSMEM_offset_0_alias
	.size		__nv_reservedSMEM_offset_0_alias, 0, 64
	.other		__nv_reservedSMEM_offset_0_alias,@"STO_CUDA_RESERVED_SHARED STV_DEFAULT"
__nv_reservedSMEM_offset_0_alias:
	.zero		0
	.zero		64


//--------------------- .nv.global                --------------------------
	.section	.nv.global,"aw",@nobits
.nv.global:
	.type		_ZN34_INTERNAL_f7b2e133_4_k_cu_a714e0be6thrust24THRUST_300001_SM_1000_NS12placeholders2_8E,@object
	.size		_ZN34_INTERNAL_f7b2e133_4_k_cu_a714e0be6thrust24THRUST_300001_SM_1000_NS12placeholders2_8E,(_ZN34_INTERNAL_f7b2e133_4_k_cu_a714e0be4cuda3std3__436_GLOBAL__N__f7b2e133_4_k_cu_a714e0be6ignoreE - _ZN34_INTERNAL_f7b2e133_4_k_cu_a714e0be6thrust24THRUST_300001_SM_1000_NS12placeholders2_8E)
_ZN34_INTERNAL_f7b2e133_4_k_cu_a714e0be6thrust24THRUST_300001_SM_1000_NS12placeholders2_8E:
	.zero		1
	.type		_ZN34_INTERNAL_f7b2e133_4_k_cu_a714e0be4cuda3std3__436_GLOBAL__N__f7b2e133_4_k_cu_a714e0be6ignoreE,@object
	.size		_ZN34_INTERNAL_f7b2e133_4_k_cu_a714e0be4cuda3std3__436_GLOBAL__N__f7b2e133_4_k_cu_a714e0be6ignoreE,(_ZN34_INTERNAL_f7b2e133_4_k_cu_a714e0be4cuda3std6ranges3__45__cpo4dataE - _ZN34_INTERNAL_f7b2e133_4_k_cu_a714e0be4cuda3std3__436_GLOBAL__N__f7b2e133_4_k_cu_a714e0be6ignoreE)
_ZN34_INTERNAL_f7b2e133_4_k_cu_a714e0be4cuda3std3__436_GLOBAL__N__f7b2e133_4_k_cu_a714e0be6ignoreE:
	.zero		1
	.type		_ZN34_INTERNAL_f7b2e133_4_k_cu_a714e0be4cuda3std6ranges3__45__cpo4dataE,@object
	.size		_ZN34_INTERNAL_f7b2e133_4_k_cu_a714e0be4cuda3std6ranges3__45__cpo4dataE,(_ZN34_INTERNAL_f7b2e133_4_k_cu_a714e0be6thrust24THRUST_300001_SM_1000_NS6system3cpp3parE - _ZN34_INTERNAL_f7b2e133_4_k_cu_a714e0be4cuda3std6ranges3__45__cpo4dataE)
_ZN34_INTERNAL_f7b2e133_4_k_cu_a714e0be4cuda3std6ranges3__45__cpo4dataE:
	.zero		1
	.type		_ZN34_INTERNAL_f7b2e133_4_k_cu_a714e0be6thrust24THRUST_300001_SM_1000_NS6system3cpp3parE,@object
	.size		_ZN34_INTERNAL_f7b2e133_4_k_cu_a714e0be6thrust24THRUST_300001_SM_1000_NS6system3cpp3parE,(_ZN34_INTERNAL_f7b2e133_4_k_cu_a714e0be4cuda3std3__45__cpo5beginE - _ZN34_INTERNAL_f7b2e133_4_k_cu_a714e0be6thrust24THRUST_300001_SM_1000_NS6system3cpp3parE)
_ZN34_INTERNAL_f7b2e133_4_k_cu_a714e0be6thrust24THRUST_300001_SM_1000_NS6system3cpp3parE:
	.zero		1
	.type		_ZN34_INTERNAL_f7b2e133_4_k_cu_a714e0be4cuda3std3__45__cpo5beginE,@object
	.size		_ZN34_INTERNAL_f7b2e133_4_k_cu_a714e0be4cuda3std3__45__cpo5beginE,(_ZN34_INTERNAL_f7b2e133_4_k_cu_a714e0be4cuda3std6ranges3__45__cpo5beginE - _ZN34_INTERNAL_f7b2e133_4_k_cu_a714e0be4cuda3std3__45__cpo5beginE)
_ZN34_INTERNAL_f7b2e133_4_k_cu_a714e0be4cuda3std3__45__cpo5beginE:
	.zero		1
	.type		_ZN34_INTERNAL_f7b2e133_4_k_cu_a714e0be4cuda3std6ranges3__45__cpo5beginE,@object
	.size		_ZN34_INTERNAL_f7b2e133_4_k_cu_a714e0be4cuda3std6ranges3__45__cpo5beginE,(_ZN34_INTERNAL_f7b2e133_4_k_cu_a714e0be6thrust24THRUST_300001_SM_1000_NS6deviceE - _ZN34_INTERNAL_f7b2e133_4_k_cu_a714e0be4cuda3std6ranges3__45__cpo5beginE)
_ZN34_INTERNAL_f7b2e133_4_k_cu_a714e0be4cuda3std6ranges3__45__cpo5beginE:
	.zero		1
	.type		_ZN34_INTERNAL_f7b2e133_4_k_cu_a714e0be6thrust24THRUST_300001_SM_1000_NS6deviceE,@object
	.size		_ZN34_INTERNAL_f7b2e133_4_k_cu_a714e0be6thrust24THRUST_300001_SM_1000_NS6deviceE,(_ZN34_INTERNAL_f7b2e133_4_k_cu_a714e0be4cuda3std3__47nulloptE - _ZN34_INTERNAL_f7b2e133_4_k_cu_a714e0be6thrust24THRUST_300001_SM_1000_NS6deviceE)
_ZN34_INTERNAL_f7b2e133_4_k_cu_a714e0be6thrust24THRUST_300001_SM_1000_NS6deviceE:
	.zero		1
	.type		_ZN34_INTERNAL_f7b2e133_4_k_cu_a714e0be4cuda3std3__47nulloptE,@object
	.size		_ZN34_INTERNAL_f7b2e133_4_k_cu_a714e0be4cuda3std3__47nulloptE,(_ZN34_INTERNAL_f7b2e133_4_k_cu_a714e0be4cuda3std6ranges3__45__cpo8distanceE - _ZN34_INTERNAL_f7b2e133_4_k_cu_a714e0be4cuda3std3__47nulloptE)
_ZN34_INTERNAL_f7b2e133_4_k_cu_a714e0be4cuda3std3__47nulloptE:
	.zero		1
	.type		_ZN34_INTERNAL_f7b2e133_4_k_cu_a714e0be4cuda3std6ranges3__45__cpo8distanceE,@object
	.size		_ZN34_INTERNAL_f7b2e133_4_k_cu_a714e0be4cuda3std6ranges3__45__cpo8distanceE,(_ZN34_INTERNAL_f7b2e133_4_k_cu_a714e0be6thrust24THRUST_300001_SM_1000_NS12placeholders2_4E - _ZN34_INTERNAL_f7b2e133_4_k_cu_a714e0be4cuda3std6ranges3__45__cpo8distanceE)
_ZN34_INTERNAL_f7b2e133_4_k_cu_a714e0be4cuda3std6ranges3__45__cpo8distanceE:
	.zero		1
	.type		_ZN34_INTERNAL_f7b2e133_4_k_cu_a714e0be6thrust24THRUST_300001_SM_1000_NS12placeholders2_4E,@object
	.size		_ZN34_INTERNAL_f7b2e133_4_k_cu_a714e0be6thrust24THRUST_300001_SM_1000_NS12placeholders2_4E,(_ZN34_INTERNAL_f7b2e133_4_k_cu_a714e0be4cuda3std3__45__cpo6rbeginE - _ZN34_INTERNAL_f7b2e133_4_k_cu_a714e0be6thrust24THRUST_300001_SM_1000_NS12placeholders2_4E)
_ZN34_INTERNAL_f7b2e133_4_k_cu_a714e0be6thrust24THRUST_300001_SM_1000_NS12placeholders2_4E:
	.zero		1
	.type		_ZN34_INTERNAL_f7b2e133_4_k_cu_a714e0be4cuda3std3__45__cpo6rbeginE,@object
	.size		_ZN34_INTERNAL_f7b2e133_4_k_cu_a714e0be4cuda3std3__45__cpo6rbeginE,(_ZN34_INTERNAL_f7b2e133_4_k_cu_a714e0be4cuda3std6ranges3__45__cpo7advanceE - _ZN34_INTERNAL_f7b2e133_4_k_cu_a714e0be4cuda3std3__45__cpo6rbeginE)
_ZN34_INTERNAL_f7b2e133_4_k_cu_a714e0be4cuda3std3__45__cpo6rbeginE:
	.zero		1
	.type		_ZN34_INTERNAL_f7b2e133_4_k_cu_a714e0be4cuda3std6ranges3__45__cpo7advanceE,@object
	.size		_ZN34_INTERNAL_f7b2e133_4_k_cu_a714e0be4cuda3std6ranges3__45__cpo7advanceE,(_ZN34_INTERNAL_f7b2e133_4_k_cu_a714e0be6thrust24THRUST_300001_SM_1000_NS12placeholders3_10E - _ZN34_INTERNAL_f7b2e133_4_k_cu_a714e0be4cuda3std6ranges3__45__cpo7advanceE)
_ZN34_INTERNAL_f7b2e133_4_k_cu_a714e0be4cuda3std6ranges3__45__cpo7advanceE:
	.zero		1
	.type		_ZN34_INTERNAL_f7b2e133_4_k_cu_a714e0be6thrust24THRUST_300001_SM_1000_NS12placeholders3_10E,@object
	.size		_ZN34_INTERNAL_f7b2e133_4_k_cu_a714e0be6thrust24THRUST_300001_SM_1000_NS12placeholders3_10E,(_ZN34_INTERNAL_f7b2e133_4_k_cu_a714e0be4cuda3std3__48in_placeE - _ZN34_INTERNAL_f7b2e133_4_k_cu_a714e0be6thrust24THRUST_300001_SM_1000_NS12placeholders3_10E)
_ZN34_INTERNAL_f7b2e133_4_k_cu_a714e0be6thrust24THRUST_300001_SM_1000_NS12placeholders3_10E:
	.zero		1
	.type		_ZN34_INTERNAL_f7b2e133_4_k_cu_a714e0be4cuda3std3__48in_placeE,@object
	.size		_ZN34_INTERNAL_f7b2e133_4_k_cu_a714e0be4cuda3std3__48in_placeE,(_ZN34_INTERNAL_f7b2e133_4_k_cu_a714e0be4cuda3std6ranges3__45__cpo4sizeE - _ZN34_INTERNAL_f7b2e133_4_k_cu_a714e0be4cuda3std3__48in_placeE)
_ZN34_INTERNAL_f7b2e133_4_k_cu_a714e0be4cuda3std3__48in_placeE:
	.zero		1
	.type		_ZN34_INTERNAL_f7b2e133_4_k_cu_a714e0be4cuda3std6ranges3__45__cpo4sizeE,@object
	.size		_ZN34_INTERNAL_f7b2e133_4_k_cu_a714e0be4cuda3std6ranges3__45__cpo4sizeE,(_ZN34_INTERNAL_f7b2e133_4_k_cu_a714e0be6thrust24THRUST_300001_SM_1000_NS12placeholders2_2E - _ZN34_INTERNAL_f7b2e133_4_k_cu_a714e0be4cuda3std6ranges3__45__cpo4sizeE)
_ZN34_INTERNAL_f7b2e133_4_k_cu_a714e0be4cuda3std6ranges3__45__cpo4sizeE:
	.zero		1
	.type		_ZN34_INTERNAL_f7b2e133_4_k_cu_a714e0be6thrust24THRUST_300001_SM_1000_NS12placeholders2_2E,@object
	.size		_ZN34_INTERNAL_f7b2e133_4_k_cu_a714e0be6thrust24THRUST_300001_SM_1000_NS12placeholders2_2E,(_ZN34_INTERNAL_f7b2e133_4_k_cu_a714e0be4cuda3std3__45__cpo6cbeginE - _ZN34_INTERNAL_f7b2e133_4_k_cu_a714e0be6thrust24THRUST_300001_SM_1000_NS12placeholders2_2E)
_ZN34_INTERNAL_f7b2e133_4_k_cu_a714e0be6thrust24THRUST_300001_SM_1000_NS12placeholders2_2E:
	.zero		1
	.type		_ZN34_INTERNAL_f7b2e133_4_k_cu_a714e0be4cuda3std3__45__cpo6cbeginE,@object
	.size		_ZN34_INTERNAL_f7b2e133_4_k_cu_a714e0be4cuda3std3__45__cpo6cbeginE,(_ZN34_INTERNAL_f7b2e133_4_k_cu_a714e0be4cuda3std6ranges3__45__cpo6cbeginE - _ZN34_INTERNAL_f7b2e133_4_k_cu_a714e0be4cuda3std3__45__cpo6cbeginE)
_ZN34_INTERNAL_f7b2e133_4_k_cu_a714e0be4cuda3std3__45__cpo6cbeginE:
	.zero		1
	.type		_ZN34_INTERNAL_f7b2e133_4_k_cu_a714e0be4cuda3std6ranges3__45__cpo6cbeginE,@object
	.size		_ZN34_INTERNAL_f7b2e133_4_k_cu_a714e0be4cuda3std6ranges3__45__cpo6cbeginE,(_ZN34_INTERNAL_f7b2e133_4_k_cu_a714e0be6thrust24THRUST_300001_SM_1000_NS12placeholders2_6E - _ZN34_INTERNAL_f7b2e133_4_k_cu_a714e0be4cuda3std6ranges3__45__cpo6cbeginE)
_ZN34_INTERNAL_f7b2e133_4_k_cu_a714e0be4cuda3std6ranges3__45__cpo6cbeginE:
	.zero		1
	.type		_ZN34_INTERNAL_f7b2e133_4_k_cu_a714e0be6thrust24THRUST_300001_SM_1000_NS12placeholders2_6E,@object
	.size		_ZN34_INTERNAL_f7b2e133_4_k_cu_a714e0be6thrust24THRUST_300001_SM_1000_NS12placeholders2_6E,(_ZN34_INTERNAL_f7b2e133_4_k_cu_a714e0be4cuda3std3__45__cpo7crbeginE - _ZN34_INTERNAL_f7b2e133_4_k_cu_a714e0be6thrust24THRUST_300001_SM_1000_NS12placeholders2_6E)
_ZN34_INTERNAL_f7b2e133_4_k_cu_a714e0be6thrust24THRUST_300001_SM_1000_NS12placeholders2_6E:
	.zero		1
	.type		_ZN34_INTERNAL_f7b2e133_4_k_cu_a714e0be4cuda3std3__45__cpo7crbeginE,@object
	.size		_ZN34_INTERNAL_f7b2e133_4_k_cu_a714e0be4cuda3std3__45__cpo7crbeginE,(_ZN34_INTERNAL_f7b2e133_4_k_cu_a714e0be4cuda3std6ranges3__45__cpo4nextE - _ZN34_INTERNAL_f7b2e133_4_k_cu_a714e0be4cuda3std3__45__cpo7crbeginE)
_ZN34_INTERNAL_f7b2e133_4_k_cu_a714e0be4cuda3std3__45__cpo7crbeginE:
	.zero		1
	.type		_ZN34_INTERNAL_f7b2e133_4_k_cu_a714e0be4cuda3std6ranges3__45__cpo4nextE,@object
	.size		_ZN34_INTERNAL_f7b2e133_4_k_cu_a714e0be4cuda3std6ranges3__45__cpo4nextE,(_ZN34_INTERNAL_f7b2e133_4_k_cu_a714e0be4cuda3std6ranges3__45__cpo4swapE - _ZN34_INTERNAL_f7b2e133_4_k_cu_a714e0be4cuda3std6ranges3__45__cpo4nextE)
_ZN34_INTERNAL_f7b2e133_4_k_cu_a714e0be4cuda3std6ranges3__45__cpo4nextE:
	.zero		1
	.type		_ZN34_INTERNAL_f7b2e133_4_k_cu_a714e0be4cuda3std6ranges3__45__cpo4swapE,@object
	.size		_ZN34_INTERNAL_f7b2e133_4_k_cu_a714e0be4cuda3std6ranges3__45__cpo4swapE,(_ZN34_INTERNAL_f7b2e133_4_k_cu_a714e0be6thrust24THRUST_300001_SM_1000_NS8cuda_cub10par_nosyncE - _ZN34_INTERNAL_f7b2e133_4_k_cu_a714e0be4cuda3std6ranges3__45__cpo4swapE)
_ZN34_INTERNAL_f7b2e133_4_k_cu_a714e0be4cuda3std6ranges3__45__cpo4swapE:
	.zero		1
	.type		_ZN34_INTERNAL_f7b2e133_4_k_cu_a714e0be6thrust24THRUST_300001_SM_1000_NS8cuda_cub10par_nosyncE,@object
	.size		_ZN34_INTERNAL_f7b2e133_4_k_cu_a714e0be6thrust24THRUST_300001_SM_1000_NS8cuda_cub10par_nosyncE,(_ZN34_INTERNAL_f7b2e133_4_k_cu_a714e0be6thrust24THRUST_300001_SM_1000_NS3seqE - _ZN34_INTERNAL_f7b2e133_4_k_cu_a714e0be6thrust24THRUST_300001_SM_1000_NS8cuda_cub10par_nosyncE)
_ZN34_INTERNAL_f7b2e133_4_k_cu_a714e0be6thrust24THRUST_300001_SM_1000_NS8cuda_cub10par_nosyncE:
	.zero		1
	.type		_ZN34_INTERNAL_f7b2e133_4_k_cu_a714e0be6thrust24THRUST_300001_SM_1000_NS3seqE,@object
	.size		_ZN34_INTERNAL_f7b2e133_4_k_cu_a714e0be6thrust24THRUST_300001_SM_1000_NS3seqE,(_ZN34_INTERNAL_f7b2e133_4_k_cu_a714e0be4cuda3std3__420unreachable_sentinelE - _ZN34_INTERNAL_f7b2e133_4_k_cu_a714e0be6thrust24THRUST_300001_SM_1000_NS3seqE)
_ZN34_INTERNAL_f7b2e133_4_k_cu_a714e0be6thrust24THRUST_300001_SM_1000_NS3seqE:
	.zero		1
	.type		_ZN34_INTERNAL_f7b2e133_4_k_cu_a714e0be4cuda3std3__420unreachable_sentinelE,@object
	.size		_ZN34_INTERNAL_f7b2e133_4_k_cu_a714e0be4cuda3std3__420unreachable_sentinelE,(_ZN34_INTERNAL_f7b2e133_4_k_cu_a714e0be4cuda3std6ranges3__45__cpo5ssizeE - _ZN34_INTERNAL_f7b2e133_4_k_cu_a714e0be4cuda3std3__420unreachable_sentinelE)
_ZN34_INTERNAL_f7b2e133_4_k_cu_a714e0be4cuda3std3__420unreachable_sentinelE:
	.zero		1
	.type		_ZN34_INTERNAL_f7b2e133_4_k_cu_a714e0be4cuda3std6ranges3__45__cpo5ssizeE,@object
	.size		_ZN34_INTERNAL_f7b2e133_4_k_cu_a714e0be4cuda3std6ranges3__45__cpo5ssizeE,(_ZN34_INTERNAL_f7b2e133_4_k_cu_a714e0be6thrust24THRUST_300001_SM_1000_NS12placeholders2_3E - _ZN34_INTERNAL_f7b2e133_4_k_cu_a714e0be4cuda3std6ranges3__45__cpo5ssizeE)
_ZN34_INTERNAL_f7b2e133_4_k_cu_a714e0be4cuda3std6ranges3__45__cpo5ssizeE:
	.zero		1
	.type		_ZN34_INTERNAL_f7b2e133_4_k_cu_a714e0be6thrust24THRUST_300001_SM_1000_NS12placeholders2_3E,@object
	.size		_ZN34_INTERNAL_f7b2e133_4_k_cu_a714e0be6thrust24THRUST_300001_SM_1000_NS12placeholders2_3E,(_ZN34_INTERNAL_f7b2e133_4_k_cu_a714e0be4cuda3std3__45__cpo4cendE - _ZN34_INTERNAL_f7b2e133_4_k_cu_a714e0be6thrust24THRUST_300001_SM_1000_NS12placeholders2_3E)
_ZN34_INTERNAL_f7b2e133_4_k_cu_a714e0be6thrust24THRUST_300001_SM_1000_NS12placeholders2_3E:
	.zero		1
	.type		_ZN34_INTERNAL_f7b2e133_4_k_cu_a714e0be4cuda3std3__45__cpo4cendE,@object
	.size		_ZN34_INTERNAL_f7b2e133_4_k_cu_a714e0be4cuda3std3__45__cpo4cendE,(_ZN34_INTERNAL_f7b2e133_4_k_cu_a714e0be4cuda3std6ranges3__45__cpo4cendE - _ZN34_INTERNAL_f7b2e133_4_k_cu_a714e0be4cuda3std3__45__cpo4cendE)
_ZN34_INTERNAL_f7b2e133_4_k_cu_a714e0be4cuda3std3__45__cpo4cendE:
	.zero		1
	.type		_ZN34_INTERNAL_f7b2e133_4_k_cu_a714e0be4cuda3std6ranges3__45__cpo4cendE,@object
	.size		_ZN34_INTERNAL_f7b2e133_4_k_cu_a714e0be4cuda3std6ranges3__45__cpo4cendE,(_ZN34_INTERNAL_f7b2e133_4_k_cu_a714e0be6thrust24THRUST_300001_SM_1000_NS12placeholders2_7E - _ZN34_INTERNAL_f7b2e133_4_k_cu_a714e0be4cuda3std6ranges3__45__cpo4cendE)
_ZN34_INTERNAL_f7b2e133_4_k_cu_a714e0be4cuda3std6ranges3__45__cpo4cendE:
	.zero		1
	.type		_ZN34_INTERNAL_f7b2e133_4_k_cu_a714e0be6thrust24THRUST_300001_SM_1000_NS12placeholders2_7E,@object
	.size		_ZN34_INTERNAL_f7b2e133_4_k_cu_a714e0be6thrust24THRUST_300001_SM_1000_NS12placeholders2_7E,(_ZN34_INTERNAL_f7b2e133_4_k_cu_a714e0be4cuda3std3__45__cpo5crendE - _ZN34_INTERNAL_f7b2e133_4_k_cu_a714e0be6thrust24THRUST_300001_SM_1000_NS12placeholders2_7E)
_ZN34_INTERNAL_f7b2e133_4_k_cu_a714e0be6thrust24THRUST_300001_SM_1000_NS12placeholders2_7E:
	.zero		1
	.type		_ZN34_INTERNAL_f7b2e133_4_k_cu_a714e0be4cuda3std3__45__cpo5crendE,@object
	.size		_ZN34_INTERNAL_f7b2e133_4_k_cu_a714e0be4cuda3std3__45__cpo5crendE,(_ZN34_INTERNAL_f7b2e133_4_k_cu_a714e0be4cuda3std6ranges3__45__cpo4prevE - _ZN34_INTERNAL_f7b2e133_4_k_cu_a714e0be4cuda3std3__45__cpo5crendE)
_ZN34_INTERNAL_f7b2e133_4_k_cu_a714e0be4cuda3std3__45__cpo5crendE:
	.zero		1
	.type		_ZN34_INTERNAL_f7b2e133_4_k_cu_a714e0be4cuda3std6ranges3__45__cpo4prevE,@object
	.size		_ZN34_INTERNAL_f7b2e133_4_k_cu_a714e0be4cuda3std6ranges3__45__cpo4prevE,(_ZN34_INTERNAL_f7b2e133_4_k_cu_a714e0be4cuda3std6ranges3__45__cpo9iter_moveE - _ZN34_INTERNAL_f7b2e133_4_k_cu_a714e0be4cuda3std6ranges3__45__cpo4prevE)
_ZN34_INTERNAL_f7b2e133_4_k_cu_a714e0be4cuda3std6ranges3__45__cpo4prevE:
	.zero		1
	.type		_ZN34_INTERNAL_f7b2e133_4_k_cu_a714e0be4cuda3std6ranges3__45__cpo9iter_moveE,@object
	.size		_ZN34_INTERNAL_f7b2e133_4_k_cu_a714e0be4cuda3std6ranges3__45__cpo9iter_moveE,(_ZN34_INTERNAL_f7b2e133_4_k_cu_a714e0be6thrust24THRUST_300001_SM_1000_NS6system6detail10sequential3seqE - _ZN34_INTERNAL_f7b2e133_4_k_cu_a714e0be4cuda3std6ranges3__45__cpo9iter_moveE)
_ZN34_INTERNAL_f7b2e133_4_k_cu_a714e0be4cuda3std6ranges3__45__cpo9iter_moveE:
	.zero		1
	.type		_ZN34_INTERNAL_f7b2e133_4_k_cu_a714e0be6thrust24THRUST_300001_SM_1000_NS6system6detail10sequential3seqE,@object
	.size		_ZN34_INTERNAL_f7b2e133_4_k_cu_a714e0be6thrust24THRUST_300001_SM_1000_NS6system6detail10sequential3seqE,(_ZN34_INTERNAL_f7b2e133_4_k_cu_a714e0be6thrust24THRUST_300001_SM_1000_NS12placeholders2_9E - _ZN34_INTERNAL_f7b2e133_4_k_cu_a714e0be6thrust24THRUST_300001_SM_1000_NS6system6detail10sequential3seqE)
_ZN34_INTERNAL_f7b2e133_4_k_cu_a714e0be6thrust24THRUST_300001_SM_1000_NS6system6detail10sequential3seqE:
	.zero		1
	.type		_ZN34_INTERNAL_f7b2e133_4_k_cu_a714e0be6thrust24THRUST_300001_SM_1000_NS12placeholders2_9E,@object
	.size		_ZN34_INTERNAL_f7b2e133_4_k_cu_a714e0be6thrust24THRUST_300001_SM_1000_NS12placeholders2_9E,(_ZN34_INTERNAL_f7b2e133_4_k_cu_a714e0be4cuda3std3__419piecewise_constructE - _ZN34_INTERNAL_f7b2e133_4_k_cu_a714e0be6thrust24THRUST_300001_SM_1000_NS12placeholders2_9E)
_ZN34_INTERNAL_f7b2e133_4_k_cu_a714e0be6thrust24THRUST_300001_SM_1000_NS12placeholders2_9E:
	.zero		1
	.type		_ZN34_INTERNAL_f7b2e133_4_k_cu_a714e0be4cuda3std3__419piecewise_constructE,@object
	.size		_ZN34_INTERNAL_f7b2e133_4_k_cu_a714e0be4cuda3std3__419piecewise_constructE,(_ZN34_INTERNAL_f7b2e133_4_k_cu_a714e0be4cuda3std6ranges3__45__cpo5cdataE - _ZN34_INTERNAL_f7b2e133_4_k_cu_a714e0be4cuda3std3__419piecewise_constructE)
_ZN34_INTERNAL_f7b2e133_4_k_cu_a714e0be4cuda3std3__419piecewise_constructE:
	.zero		1
	.type		_ZN34_INTERNAL_f7b2e133_4_k_cu_a714e0be4cuda3std6ranges3__45__cpo5cdataE,@object
	.size		_ZN34_INTERNAL_f7b2e133_4_k_cu_a714e0be4cuda3std6ranges3__45__cpo5cdataE,(_ZN34_INTERNAL_f7b2e133_4_k_cu_a714e0be6thrust24THRUST_300001_SM_1000_NS12placeholders2_1E - _ZN34_INTERNAL_f7b2e133_4_k_cu_a714e0be4cuda3std6ranges3__45__cpo5cdataE)
_ZN34_INTERNAL_f7b2e133_4_k_cu_a714e0be4cuda3std6ranges3__45__cpo5cdataE:
	.zero		1
	.type		_ZN34_INTERNAL_f7b2e133_4_k_cu_a714e0be6thrust24THRUST_300001_SM_1000_NS12placeholders2_1E,@object
	.size		_ZN34_INTERNAL_f7b2e133_4_k_cu_a714e0be6thrust24THRUST_300001_SM_1000_NS12placeholders2_1E,(_ZN34_INTERNAL_f7b2e133_4_k_cu_a714e0be4cuda3std3__45__cpo3endE - _ZN34_INTERNAL_f7b2e133_4_k_cu_a714e0be6thrust24THRUST_300001_SM_1000_NS12placeholders2_1E)
_ZN34_INTERNAL_f7b2e133_4_k_cu_a714e0be6thrust24THRUST_300001_SM_1000_NS12placeholders2_1E:
	.zero		1
	.type		_ZN34_INTERNAL_f7b2e133_4_k_cu_a714e0be4cuda3std3__45__cpo3endE,@object
	.size		_ZN34_INTERNAL_f7b2e133_4_k_cu_a714e0be4cuda3std3__45__cpo3endE,(_ZN34_INTERNAL_f7b2e133_4_k_cu_a714e0be4cuda3std6ranges3__45__cpo3endE - _ZN34_INTERNAL_f7b2e133_4_k_cu_a714e0be4cuda3std3__45__cpo3endE)
_ZN34_INTERNAL_f7b2e133_4_k_cu_a714e0be4cuda3std3__45__cpo3endE:
	.zero		1
	.type		_ZN34_INTERNAL_f7b2e133_4_k_cu_a714e0be4cuda3std6ranges3__45__cpo3endE,@object
	.size		_ZN34_INTERNAL_f7b2e133_4_k_cu_a714e0be4cuda3std6ranges3__45__cpo3endE,(_ZN34_INTERNAL_f7b2e133_4_k_cu_a714e0be6thrust24THRUST_300001_SM_1000_NS12placeholders2_5E - _ZN34_INTERNAL_f7b2e133_4_k_cu_a714e0be4cuda3std6ranges3__45__cpo3endE)
_ZN34_INTERNAL_f7b2e133_4_k_cu_a714e0be4cuda3std6ranges3__45__cpo3endE:
	.zero		1
	.type		_ZN34_INTERNAL_f7b2e133_4_k_cu_a714e0be6thrust24THRUST_300001_SM_1000_NS12placeholders2_5E,@object
	.size		_ZN34_INTERNAL_f7b2e133_4_k_cu_a714e0be6thrust24THRUST_300001_SM_1000_NS12placeholders2_5E,(_ZN34_INTERNAL_f7b2e133_4_k_cu_a714e0be4cuda3std3__45__cpo4rendE - _ZN34_INTERNAL_f7b2e133_4_k_cu_a714e0be6thrust24THRUST_300001_SM_1000_NS12placeholders2_5E)
_ZN34_INTERNAL_f7b2e133_4_k_cu_a714e0be6thrust24THRUST_300001_SM_1000_NS12placeholders2_5E:
	.zero		1
	.type		_ZN34_INTERNAL_f7b2e133_4_k_cu_a714e0be4cuda3std3__45__cpo4rendE,@object
	.size		_ZN34_INTERNAL_f7b2e133_4_k_cu_a714e0be4cuda3std3__45__cpo4rendE,(_ZN34_INTERNAL_f7b2e133_4_k_cu_a714e0be4cuda3std6ranges3__45__cpo9iter_swapE - _ZN34_INTERNAL_f7b2e133_4_k_cu_a714e0be4cuda3std3__45__cpo4rendE)
_ZN34_INTERNAL_f7b2e133_4_k_cu_a714e0be4cuda3std3__45__cpo4rendE:
	.zero		1
	.type		_ZN34_INTERNAL_f7b2e133_4_k_cu_a714e0be4cuda3std6ranges3__45__cpo9iter_swapE,@object
	.size		_ZN34_INTERNAL_f7b2e133_4_k_cu_a714e0be4cuda3std6ranges3__45__cpo9iter_swapE,(_ZN34_INTERNAL_f7b2e133_4_k_cu_a714e0be4cuda3std3__48unexpectE - _ZN34_INTERNAL_f7b2e133_4_k_cu_a714e0be4cuda3std6ranges3__45__cpo9iter_swapE)
_ZN34_INTERNAL_f7b2e133_4_k_cu_a714e0be4cuda3std6ranges3__45__cpo9iter_swapE:
	.zero		1
	.type		_ZN34_INTERNAL_f7b2e133_4_k_cu_a714e0be4cuda3std3__48unexpectE,@object
	.size		_ZN34_INTERNAL_f7b2e133_4_k_cu_a714e0be4cuda3std3__48unexpectE,(_ZN34_INTERNAL_f7b2e133_4_k_cu_a714e0be6thrust24THRUST_300001_SM_1000_NS8cuda_cub3parE - _ZN34_INTERNAL_f7b2e133_4_k_cu_a714e0be4cuda3std3__48unexpectE)
_ZN34_INTERNAL_f7b2e133_4_k_cu_a714e0be4cuda3std3__48unexpectE:
	.zero		1
	.type		_ZN34_INTERNAL_f7b2e133_4_k_cu_a714e0be6thrust24THRUST_300001_SM_1000_NS8cuda_cub3parE,@object
	.size		_ZN34_INTERNAL_f7b2e133_4_k_cu_a714e0be6thrust24THRUST_300001_SM_1000_NS8cuda_cub3parE,(.L_29 - _ZN34_INTERNAL_f7b2e133_4_k_cu_a714e0be6thrust24THRUST_300001_SM_1000_NS8cuda_cub3parE)
_ZN34_INTERNAL_f7b2e133_4_k_cu_a714e0be6thrust24THRUST_300001_SM_1000_NS8cuda_cub3parE:
	.zero		1
.L_29:


//--------------------- .nv.shared._Z17oddeven_sort_stepPiii --------------------------
	.section	.nv.shared._Z17oddeven_sort_stepPiii,"aw",@nobits
	.sectionflags	@""
	.align	4
.nv.shared._Z17oddeven_sort_stepPiii:
	.zero		5120


//--------------------- .nv.shared._Z16swap_half_sharedPii --------------------------
	.section	.nv.shared._Z16swap_half_sharedPii,"aw",@nobits
	.sectionflags	@""
	.align	4
.nv.shared._Z16swap_half_sharedPii:
	.zero		5120


//--------------------- .nv.shared._Z17bitonic_sort_stepPiiii --------------------------
	.section	.nv.shared._Z17bitonic_sort_stepPiiii,"aw",@nobits
	.sectionflags	@""
	.align	4
.nv.shared._Z17bitonic_sort_stepPiiii:
	.zero		5120


//--------------------- .nv.constant0._ZN3cub18CUB_300001_SM_10006detail11EmptyKernelIvEEvv --------------------------
	.section	.nv.constant0._ZN3cub18CUB_300001_SM_10006detail11EmptyKernelIvEEvv,"a",@progbits
	.sectionflags	@""
	.align	4
.nv.constant0._ZN3cub18CUB_300001_SM_10006detail11EmptyKernelIvEEvv:
	.zero		896


//--------------------- .nv.constant0._Z17oddeven_sort_stepPiii --------------------------
	.section	.nv.constant0._Z17oddeven_sort_stepPiii,"a",@progbits
	.sectionflags	@""
	.align	4
.nv.constant0._Z17oddeven_sort_stepPiii:
	.zero		912


//--------------------- .nv.constant0._Z4testPii  --------------------------
	.section	.nv.constant0._Z4testPii,"a",@progbits
	.sectionflags	@""
	.align	4
.nv.constant0._Z4testPii:
	.zero		908


//--------------------- .nv.constant0._Z16swap_half_sharedPii --------------------------
	.section	.nv.constant0._Z16swap_half_sharedPii,"a",@progbits
	.sectionflags	@""
	.align	4
.nv.constant0._Z16swap_half_sharedPii:
	.zero		908


//--------------------- .nv.constant0._Z9swap_halfPii --------------------------
	.section	.nv.constant0._Z9swap_halfPii,"a",@progbits
	.sectionflags	@""
	.align	4
.nv.constant0._Z9swap_halfPii:
	.zero		908


//--------------------- .nv.constant0._Z17bitonic_sort_stepPiiii --------------------------
	.section	.nv.constant0._Z17bitonic_sort_stepPiiii,"a",@progbits
	.sectionflags	@""
	.align	4
.nv.constant0._Z17bitonic_sort_stepPiiii:
	.zero		916


//--------------------- SYMBOLS --------------------------

	.type		.nv.reservedSmem.offset0,@object
	.size		.nv.reservedSmem.offset0,0x4
	.type		.nv.reservedSmem.cap,@object
	.size		.nv.reservedSmem.cap,0x4
